//
// Generated by NVIDIA NVVM Compiler
//
// Compiler Build ID: CL-36424714
// Cuda compilation tools, release 13.0, V13.0.88
// Based on NVVM 20.0.0
//

.version 9.0
.target sm_100
.address_size 64

	// .globl	_Z7computefiiffifffffffffffffffffffffffff
.extern .func  (.param .b32 func_retval0) vprintf
(
	.param .b64 vprintf_param_0,
	.param .b64 vprintf_param_1
)
;
.global .align 1 .b8 $str[7] = {37, 46, 49, 55, 103, 10};
.global .align 4 .b8 __cudart_i2opi_f[24] = {65, 144, 67, 60, 153, 149, 98, 219, 192, 221, 52, 245, 209, 87, 39, 252, 41, 21, 68, 78, 110, 131, 249, 162};

.visible .entry _Z7computefiiffifffffffffffffffffffffffff(
	.param .f32 _Z7computefiiffifffffffffffffffffffffffff_param_0,
	.param .u32 _Z7computefiiffifffffffffffffffffffffffff_param_1,
	.param .u32 _Z7computefiiffifffffffffffffffffffffffff_param_2,
	.param .f32 _Z7computefiiffifffffffffffffffffffffffff_param_3,
	.param .f32 _Z7computefiiffifffffffffffffffffffffffff_param_4,
	.param .u32 _Z7computefiiffifffffffffffffffffffffffff_param_5,
	.param .f32 _Z7computefiiffifffffffffffffffffffffffff_param_6,
	.param .f32 _Z7computefiiffifffffffffffffffffffffffff_param_7,
	.param .f32 _Z7computefiiffifffffffffffffffffffffffff_param_8,
	.param .f32 _Z7computefiiffifffffffffffffffffffffffff_param_9,
	.param .f32 _Z7computefiiffifffffffffffffffffffffffff_param_10,
	.param .f32 _Z7computefiiffifffffffffffffffffffffffff_param_11,
	.param .f32 _Z7computefiiffifffffffffffffffffffffffff_param_12,
	.param .f32 _Z7computefiiffifffffffffffffffffffffffff_param_13,
	.param .f32 _Z7computefiiffifffffffffffffffffffffffff_param_14,
	.param .f32 _Z7computefiiffifffffffffffffffffffffffff_param_15,
	.param .f32 _Z7computefiiffifffffffffffffffffffffffff_param_16,
	.param .f32 _Z7computefiiffifffffffffffffffffffffffff_param_17,
	.param .f32 _Z7computefiiffifffffffffffffffffffffffff_param_18,
	.param .f32 _Z7computefiiffifffffffffffffffffffffffff_param_19,
	.param .f32 _Z7computefiiffifffffffffffffffffffffffff_param_20,
	.param .f32 _Z7computefiiffifffffffffffffffffffffffff_param_21,
	.param .f32 _Z7computefiiffifffffffffffffffffffffffff_param_22,
	.param .f32 _Z7computefiiffifffffffffffffffffffffffff_param_23,
	.param .f32 _Z7computefiiffifffffffffffffffffffffffff_param_24,
	.param .f32 _Z7computefiiffifffffffffffffffffffffffff_param_25,
	.param .f32 _Z7computefiiffifffffffffffffffffffffffff_param_26,
	.param .f32 _Z7computefiiffifffffffffffffffffffffffff_param_27,
	.param .f32 _Z7computefiiffifffffffffffffffffffffffff_param_28,
	.param .f32 _Z7computefiiffifffffffffffffffffffffffff_param_29,
	.param .f32 _Z7computefiiffifffffffffffffffffffffffff_param_30
)
{
	.local .align 8 .b8 	__local_depot0[40];
	.reg .b64 	%SP;
	.reg .b64 	%SPL;
	.reg .pred 	%p<26>;
	.reg .b32 	%r<56>;
	.reg .b32 	%f<124>;
	.reg .b64 	%rd<25>;
	.reg .b64 	%fd<4>;

	mov.u64 	%SPL, __local_depot0;
	cvta.local.u64 	%SP, %SPL;
	ld.param.f32 	%f120, [_Z7computefiiffifffffffffffffffffffffffff_param_0];
	ld.param.u32 	%r20, [_Z7computefiiffifffffffffffffffffffffffff_param_1];
	ld.param.u32 	%r21, [_Z7computefiiffifffffffffffffffffffffffff_param_2];
	ld.param.f32 	%f42, [_Z7computefiiffifffffffffffffffffffffffff_param_3];
	ld.param.f32 	%f43, [_Z7computefiiffifffffffffffffffffffffffff_param_4];
	ld.param.u32 	%r22, [_Z7computefiiffifffffffffffffffffffffffff_param_5];
	ld.param.f32 	%f27, [_Z7computefiiffifffffffffffffffffffffffff_param_6];
	ld.param.f32 	%f28, [_Z7computefiiffifffffffffffffffffffffffff_param_7];
	ld.param.f32 	%f29, [_Z7computefiiffifffffffffffffffffffffffff_param_8];
	ld.param.f32 	%f30, [_Z7computefiiffifffffffffffffffffffffffff_param_9];
	ld.param.f32 	%f31, [_Z7computefiiffifffffffffffffffffffffffff_param_10];
	ld.param.f32 	%f32, [_Z7computefiiffifffffffffffffffffffffffff_param_11];
	ld.param.f32 	%f33, [_Z7computefiiffifffffffffffffffffffffffff_param_19];
	ld.param.f32 	%f34, [_Z7computefiiffifffffffffffffffffffffffff_param_20];
	ld.param.f32 	%f35, [_Z7computefiiffifffffffffffffffffffffffff_param_21];
	ld.param.f32 	%f36, [_Z7computefiiffifffffffffffffffffffffffff_param_22];
	ld.param.f32 	%f37, [_Z7computefiiffifffffffffffffffffffffffff_param_23];
	ld.param.f32 	%f38, [_Z7computefiiffifffffffffffffffffffffffff_param_24];
	ld.param.f32 	%f39, [_Z7computefiiffifffffffffffffffffffffffff_param_25];
	ld.param.f32 	%f40, [_Z7computefiiffifffffffffffffffffffffffff_param_26];
	ld.param.f32 	%f41, [_Z7computefiiffifffffffffffffffffffffffff_param_30];
	add.u64 	%rd1, %SPL, 0;
	fma.rn.f32 	%f44, %f43, 0f80000000, %f42;
	add.f32 	%f45, %f44, 0f7A02B389;
	setp.neu.f32 	%p2, %f120, %f45;
	setp.lt.s32 	%p3, %r20, 1;
	or.pred  	%p4, %p2, %p3;
	@%p4 bra 	$L__BB0_14;
	setp.lt.s32 	%p5, %r21, 1;
	sub.f32 	%f46, %f27, %f28;
	abs.f32 	%f1, %f46;
	fma.rn.f32 	%f2, %f29, %f30, 0fCEDD5C17;
	mul.f32 	%f3, %f31, %f32;
	sub.f32 	%f47, %f35, %f36;
	sub.f32 	%f48, %f47, %f37;
	sub.f32 	%f4, %f34, %f48;
	div.rn.f32 	%f49, %f38, %f39;
	add.f32 	%f50, %f49, 0f8221058A;
	abs.f32 	%f5, %f50;
	abs.f32 	%f6, %f4;
	mov.b32 	%r1, %f50;
	add.f32 	%f7, %f6, %f5;
	mul.f32 	%f8, %f40, 0f165582B7;
	mul.f32 	%f9, %f41, 0f7F800000;
	@%p5 bra 	$L__BB0_14;
	mov.f32 	%f51, 0f3FB8AA3B;
	mul.rn.f32 	%f52, %f1, %f51;
	cvt.rzi.f32.f32 	%f53, %f52;
	mov.f32 	%f54, 0f42FC0000;
	copysign.f32 	%f55, %f53, %f54;
	abs.f32 	%f56, %f53;
	setp.gt.f32 	%p6, %f56, 0f42FC0000;
	selp.f32 	%f57, %f55, %f53, %p6;
	setp.gt.f32 	%p7, %f6, %f5;
	setp.lt.s32 	%p8, %r1, 0;
	add.f32 	%f58, %f57, 0f4B40007D;
	mov.b32 	%r24, %f58;
	shl.b32 	%r25, %r24, 23;
	mov.b32 	%f59, %r25;
	fma.rn.f32 	%f60, %f57, 0fBF317218, %f1;
	fma.rn.f32 	%f61, %f57, 0f3102E308, %f60;
	mul.f32 	%f62, %f61, 0f3FB8AA3B;
	ex2.approx.ftz.f32 	%f63, %f62;
	mul.f32 	%f64, %f63, %f59;
	mov.f32 	%f65, 0f3E000000;
	div.approx.ftz.f32 	%f66, %f65, %f64;
	fma.rn.f32 	%f67, %f64, 0f40000000, %f66;
	add.f32 	%f68, %f67, 0fFA042A3F;
	mul.f32 	%f69, %f68, 0f3F22F983;
	cvt.rni.s32.f32 	%r26, %f69;
	cvt.rn.f32.s32 	%f70, %r26;
	fma.rn.f32 	%f71, %f70, 0fBFC90FDA, %f68;
	fma.rn.f32 	%f72, %f70, 0fB3A22168, %f71;
	fma.rn.f32 	%f73, %f70, 0fA7C234C5, %f72;
	abs.f32 	%f74, %f68;
	setp.ltu.f32 	%p9, %f74, 0f47CE4780;
	setp.eq.f32 	%p10, %f74, 0f7F800000;
	mov.b32 	%r2, %f68;
	shr.u32 	%r27, %r2, 23;
	and.b32  	%r28, %r27, 224;
	add.s32 	%r29, %r28, -128;
	shl.b32 	%r30, %r2, 8;
	or.b32  	%r3, %r30, -2147483648;
	shr.u32 	%r31, %r29, 5;
	and.b32  	%r4, %r27, 31;
	mul.wide.u32 	%rd10, %r31, 4;
	sub.s64 	%rd2, %rd1, %rd10;
	mov.f32 	%f75, 0f00000000;
	mul.rn.f32 	%f76, %f68, %f75;
	or.pred  	%p1, %p9, %p10;
	selp.b32 	%r5, %r26, 0, %p9;
	selp.f32 	%f10, %f73, %f76, %p9;
	mov.f32 	%f77, 0f7B8046CD;
	sub.f32 	%f11, %f77, %f9;
	mul.f32 	%f12, %f8, 0f000003BF;
	selp.f32 	%f13, 0f4016CBE4, 0f3F490FDB, %p8;
	selp.f32 	%f14, 0f3F6EE581, 0f3FEEE581, %p7;
	selp.f32 	%f15, %f5, %f6, %p7;
	add.f32 	%f16, %f2, 0f84284507;
	mov.b32 	%r50, 0;
	mov.u64 	%rd11, __cudart_i2opi_f;
$L__BB0_3:
	mov.b32 	%r51, 0;
$L__BB0_4:
	mov.u32 	%r55, %r5;
	mov.f32 	%f121, %f10;
	@%p1 bra 	$L__BB0_10;
	mov.b64 	%rd24, 0;
	mov.b32 	%r52, 0;
	mov.u64 	%rd22, %rd11;
	mov.u64 	%rd23, %rd1;
$L__BB0_6:
	.pragma "nounroll";
	ld.global.nc.u32 	%r34, [%rd22];
	mad.wide.u32 	%rd13, %r34, %r3, %rd24;
	shr.u64 	%rd24, %rd13, 32;
	st.local.u32 	[%rd23], %rd13;
	add.s32 	%r52, %r52, 1;
	add.s64 	%rd23, %rd23, 4;
	add.s64 	%rd22, %rd22, 4;
	setp.ne.s32 	%p11, %r52, 6;
	@%p11 bra 	$L__BB0_6;
	setp.eq.s32 	%p12, %r4, 0;
	st.local.u32 	[%rd1+24], %rd24;
	ld.local.u32 	%r53, [%rd2+24];
	ld.local.u32 	%r54, [%rd2+20];
	@%p12 bra 	$L__BB0_9;
	shf.l.wrap.b32 	%r53, %r54, %r53, %r4;
	ld.local.u32 	%r35, [%rd2+16];
	shf.l.wrap.b32 	%r54, %r35, %r54, %r4;
$L__BB0_9:
	setp.lt.s32 	%p13, %r2, 0;
	shr.u32 	%r36, %r53, 30;
	shf.l.wrap.b32 	%r37, %r54, %r53, 2;
	shl.b32 	%r38, %r54, 2;
	shr.u32 	%r39, %r37, 31;
	add.s32 	%r40, %r39, %r36;
	neg.s32 	%r41, %r40;
	selp.b32 	%r55, %r41, %r40, %p13;
	xor.b32  	%r42, %r37, %r2;
	shr.s32 	%r43, %r37, 31;
	xor.b32  	%r44, %r43, %r37;
	xor.b32  	%r45, %r43, %r38;
	cvt.u64.u32 	%rd14, %r44;
	shl.b64 	%rd15, %rd14, 32;
	cvt.u64.u32 	%rd16, %r45;
	or.b64  	%rd17, %rd15, %rd16;
	cvt.rn.f64.s64 	%fd1, %rd17;
	mul.f64 	%fd2, %fd1, 0d3BF921FB54442D19;
	cvt.rn.f32.f64 	%f78, %fd2;
	neg.f32 	%f79, %f78;
	setp.lt.s32 	%p14, %r42, 0;
	selp.f32 	%f121, %f79, %f78, %p14;
$L__BB0_10:
	mul.rn.f32 	%f80, %f121, %f121;
	and.b32  	%r46, %r55, 1;
	setp.eq.b32 	%p15, %r46, 1;
	selp.f32 	%f81, 0f3F800000, %f121, %p15;
	fma.rn.f32 	%f82, %f80, %f81, 0f00000000;
	fma.rn.f32 	%f83, %f80, 0f37CBAC00, 0fBAB607ED;
	selp.f32 	%f84, %f83, 0fB94D4153, %p15;
	selp.f32 	%f85, 0f3D2AAABB, 0f3C0885E4, %p15;
	fma.rn.f32 	%f86, %f84, %f80, %f85;
	selp.f32 	%f87, 0fBEFFFFFF, 0fBE2AAAA8, %p15;
	fma.rn.f32 	%f88, %f86, %f80, %f87;
	fma.rn.f32 	%f89, %f88, %f82, %f81;
	and.b32  	%r47, %r55, 2;
	setp.eq.s32 	%p16, %r47, 0;
	mov.f32 	%f90, 0f00000000;
	sub.f32 	%f91, %f90, %f89;
	selp.f32 	%f92, %f89, %f91, %p16;
	add.f32 	%f93, %f120, %f92;
	add.f32 	%f122, %f16, %f93;
	setp.leu.f32 	%p17, %f122, %f3;
	@%p17 bra 	$L__BB0_12;
	abs.f32 	%f94, %f7;
	setp.nan.f32 	%p18, %f94, %f94;
	setp.eq.f32 	%p19, %f5, %f6;
	selp.f32 	%f95, %f6, %f5, %p7;
	setp.eq.f32 	%p21, %f95, 0f00000000;
	div.rn.f32 	%f96, %f15, %f95;
	mul.f32 	%f97, %f96, %f96;
	fma.rn.f32 	%f98, %f97, 0f3B33710B, 0fBC807748;
	fma.rn.f32 	%f99, %f98, %f97, 0f3D2CDAB2;
	fma.rn.f32 	%f100, %f99, %f97, 0fBD992D10;
	fma.rn.f32 	%f101, %f100, %f97, 0f3DD9EA6C;
	fma.rn.f32 	%f102, %f101, %f97, 0fBE117CB1;
	fma.rn.f32 	%f103, %f102, %f97, 0f3E4CBCE0;
	fma.rn.f32 	%f104, %f103, %f97, 0fBEAAAA7D;
	mul.f32 	%f105, %f97, %f104;
	fma.rn.f32 	%f106, %f105, %f96, %f96;
	neg.f32 	%f107, %f106;
	fma.rn.f32 	%f108, 0f3F6EE581, 0f3FD774EB, %f107;
	selp.f32 	%f109, %f108, %f106, %p7;
	selp.f32 	%f110, %f106, %f107, %p7;
	fma.rn.f32 	%f111, %f14, 0f3FD774EB, %f110;
	selp.f32 	%f112, %f111, %f109, %p8;
	selp.f32 	%f113, %f13, %f112, %p19;
	selp.f32 	%f114, 0f40490FDB, 0f00000000, %p8;
	selp.f32 	%f115, %f114, %f113, %p21;
	copysign.f32 	%f116, %f4, %f115;
	selp.f32 	%f117, %f7, %f116, %p18;
	div.rn.f32 	%f118, %f33, %f117;
	add.f32 	%f122, %f12, %f118;
$L__BB0_12:
	setp.gt.s32 	%p23, %r22, 0;
	selp.f32 	%f120, %f11, %f122, %p23;
	add.s32 	%r51, %r51, 1;
	setp.ne.s32 	%p24, %r51, %r21;
	@%p24 bra 	$L__BB0_4;
	add.s32 	%r50, %r50, 1;
	setp.ne.s32 	%p25, %r50, %r20;
	@%p25 bra 	$L__BB0_3;
$L__BB0_14:
	add.u64 	%rd18, %SP, 32;
	add.u64 	%rd19, %SPL, 32;
	cvt.f64.f32 	%fd3, %f120;
	st.local.f64 	[%rd19], %fd3;
	mov.u64 	%rd20, $str;
	cvta.global.u64 	%rd21, %rd20;
	{ // callseq 0, 0
	.param .b64 param0;
	st.param.b64 	[param0], %rd21;
	.param .b64 param1;
	st.param.b64 	[param1], %rd18;
	.param .b32 retval0;
	call.uni (retval0), 
	vprintf, 
	(
	param0, 
	param1
	);
	ld.param.b32 	%r48, [retval0];
	} // callseq 0
	ret;

}


// ===== COMPILED SASS (sm_100) =====

	.target	sm_100

	.elftype	@"ET_EXEC"


//--------------------- .note.nv.tkinfo           --------------------------
	.section	.note.nv.tkinfo,"",@"SHT_NOTE"
	.sectionflags	@"SHF_NOTE_NV_TKINFO"
	.tkinfo
        /*0018*/ 	.word	0x00000002
        /*0030*/ 	.string	""
        /*0030*/ 	.string	"ptxas"
        /*0030*/ 	.string	"Cuda compilation tools, release 13.0, V13.0.88"
        /*0030*/ 	.string	"Build cuda_13.0.r13.0/compiler.36424714_0"
        /*0030*/ 	.string	"-arch sm_100 -m 64 "



//--------------------- .note.nv.cuinfo           --------------------------
	.section	.note.nv.cuinfo,"",@"SHT_NOTE"
	.sectionflags	@"SHF_NOTE_NV_CUINFO"
        /*0018*/ 	.short	0x0002
        /*001a*/ 	.short	0x0064
        /*001c*/ 	.short	0x0082
	.zero		2


//--------------------- .nv.info                  --------------------------
	.section	.nv.info,"",@"SHT_CUDA_INFO"
	.align	4


	//----- nvinfo : EIATTR_REGCOUNT
	.align		4
        /*0000*/ 	.byte	0x04, 0x2f
        /*0002*/ 	.short	(.L_3 - .L_2)
	.align		4
.L_2:
        /*0004*/ 	.word	index@(_Z7computefiiffifffffffffffffffffffffffff)
        /*0008*/ 	.word	0x00000022


	//----- nvinfo : EIATTR_FRAME_SIZE
	.align		4
.L_3:
        /*000c*/ 	.byte	0x04, 0x11
        /*000e*/ 	.short	(.L_5 - .L_4)
	.align		4
.L_4:
        /*0010*/ 	.word	index@($__internal_0_$__cuda_sm3x_div_rn_noftz_f32_slowpath)
        /*0014*/ 	.word	0x00000028


	//----- nvinfo : EIATTR_FRAME_SIZE
	.align		4
.L_5:
        /*0018*/ 	.byte	0x04, 0x11
        /*001a*/ 	.short	(.L_7 - .L_6)
	.align		4
.L_6:
        /*001c*/ 	.word	index@(_Z7computefiiffifffffffffffffffffffffffff)
        /*0020*/ 	.word	0x00000028


	//----- nvinfo : EIATTR_MIN_STACK_SIZE
	.align		4
.L_7:
        /*0024*/ 	.byte	0x04, 0x12
        /*0026*/ 	.short	(.L_9 - .L_8)
	.align		4
.L_8:
        /*0028*/ 	.word	index@(_Z7computefiiffifffffffffffffffffffffffff)
        /*002c*/ 	.word	0x00000028
.L_9:


//--------------------- .nv.compat                --------------------------
	.section	.nv.compat,"",@"SHT_CUDA_COMPAT_INFO"
	.align	4
        /*0000*/ 	.byte	0x02, 0x09, 0x00, 0x00, 0x02, 0x02, 0x01, 0x00, 0x02, 0x05, 0x05, 0x00, 0x03, 0x07, 0x01, 0x01
        /*0010*/ 	.byte	0x02, 0x03, 0x00, 0x00, 0x02, 0x06, 0x01, 0x00, 0x04, 0x0b, 0x08, 0x00, 0x01, 0x00, 0x00, 0x00
        /*0020*/ 	.byte	0x00, 0x00, 0x00, 0x00


//--------------------- .nv.info._Z7computefiiffifffffffffffffffffffffffff --------------------------
	.section	.nv.info._Z7computefiiffifffffffffffffffffffffffff,"",@"SHT_CUDA_INFO"
	.sectionflags	@""
	.align	4


	//----- nvinfo : EIATTR_CUDA_API_VERSION
	.align		4
        /*0000*/ 	.byte	0x04, 0x37
        /*0002*/ 	.short	(.L_11 - .L_10)
.L_10:
        /*0004*/ 	.word	0x00000082


	//----- nvinfo : EIATTR_KPARAM_INFO
	.align		4
.L_11:
        /*0008*/ 	.byte	0x04, 0x17
        /*000a*/ 	.short	(.L_13 - .L_12)
.L_12:
        /*000c*/ 	.word	0x00000000
        /*0010*/ 	.short	0x001e
        /*0012*/ 	.short	0x0078
        /*0014*/ 	.byte	0x00, 0xf0, 0x11, 0x00


	//----- nvinfo : EIATTR_KPARAM_INFO
	.align		4
.L_13:
        /*0018*/ 	.byte	0x04, 0x17
        /*001a*/ 	.short	(.L_15 - .L_14)
.L_14:
        /*001c*/ 	.word	0x00000000
        /*0020*/ 	.short	0x001d
        /*0022*/ 	.short	0x0074
        /*0024*/ 	.byte	0x00, 0xf0, 0x11, 0x00


	//----- nvinfo : EIATTR_KPARAM_INFO
	.align		4
.L_15:
        /*0028*/ 	.byte	0x04, 0x17
        /*002a*/ 	.short	(.L_17 - .L_16)
.L_16:
        /*002c*/ 	.word	0x00000000
        /*0030*/ 	.short	0x001c
        /*0032*/ 	.short	0x0070
        /*0034*/ 	.byte	0x00, 0xf0, 0x11, 0x00


	//----- nvinfo : EIATTR_KPARAM_INFO
	.align		4
.L_17:
        /*0038*/ 	.byte	0x04, 0x17
        /*003a*/ 	.short	(.L_19 - .L_18)
.L_18:
        /*003c*/ 	.word	0x00000000
        /*0040*/ 	.short	0x001b
        /*0042*/ 	.short	0x006c
        /*0044*/ 	.byte	0x00, 0xf0, 0x11, 0x00


	//----- nvinfo : EIATTR_KPARAM_INFO
	.align		4
.L_19:
        /*0048*/ 	.byte	0x04, 0x17
        /*004a*/ 	.short	(.L_21 - .L_20)
.L_20:
        /*004c*/ 	.word	0x00000000
        /*0050*/ 	.short	0x001a
        /*0052*/ 	.short	0x0068
        /*0054*/ 	.byte	0x00, 0xf0, 0x11, 0x00


	//----- nvinfo : EIATTR_KPARAM_INFO
	.align		4
.L_21:
        /*0058*/ 	.byte	0x04, 0x17
        /*005a*/ 	.short	(.L_23 - .L_22)
.L_22:
        /*005c*/ 	.word	0x00000000
        /*0060*/ 	.short	0x0019
        /*0062*/ 	.short	0x0064
        /*0064*/ 	.byte	0x00, 0xf0, 0x11, 0x00


	//----- nvinfo : EIATTR_KPARAM_INFO
	.align		4
.L_23:
        /*0068*/ 	.byte	0x04, 0x17
        /*006a*/ 	.short	(.L_25 - .L_24)
.L_24:
        /*006c*/ 	.word	0x00000000
        /*0070*/ 	.short	0x0018
        /*0072*/ 	.short	0x0060
        /*0074*/ 	.byte	0x00, 0xf0, 0x11, 0x00


	//----- nvinfo : EIATTR_KPARAM_INFO
	.align		4
.L_25:
        /*0078*/ 	.byte	0x04, 0x17
        /*007a*/ 	.short	(.L_27 - .L_26)
.L_26:
        /*007c*/ 	.word	0x00000000
        /*0080*/ 	.short	0x0017
        /*0082*/ 	.short	0x005c
        /*0084*/ 	.byte	0x00, 0xf0, 0x11, 0x00


	//----- nvinfo : EIATTR_KPARAM_INFO
	.align		4
.L_27:
        /*0088*/ 	.byte	0x04, 0x17
        /*008a*/ 	.short	(.L_29 - .L_28)
.L_28:
        /*008c*/ 	.word	0x00000000
        /*0090*/ 	.short	0x0016
        /*0092*/ 	.short	0x0058
        /*0094*/ 	.byte	0x00, 0xf0, 0x11, 0x00


	//----- nvinfo : EIATTR_KPARAM_INFO
	.align		4
.L_29:
        /*0098*/ 	.byte	0x04, 0x17
        /*009a*/ 	.short	(.L_31 - .L_30)
.L_30:
        /*009c*/ 	.word	0x00000000
        /*00a0*/ 	.short	0x0015
        /*00a2*/ 	.short	0x0054
        /*00a4*/ 	.byte	0x00, 0xf0, 0x11, 0x00


	//----- nvinfo : EIATTR_KPARAM_INFO
	.align		4
.L_31:
        /*00a8*/ 	.byte	0x04, 0x17
        /*00aa*/ 	.short	(.L_33 - .L_32)
.L_32:
        /*00ac*/ 	.word	0x00000000
        /*00b0*/ 	.short	0x0014
        /*00b2*/ 	.short	0x0050
        /*00b4*/ 	.byte	0x00, 0xf0, 0x11, 0x00


	//----- nvinfo : EIATTR_KPARAM_INFO
	.align		4
.L_33:
        /*00b8*/ 	.byte	0x04, 0x17
        /*00ba*/ 	.short	(.L_35 - .L_34)
.L_34:
        /*00bc*/ 	.word	0x00000000
        /*00c0*/ 	.short	0x0013
        /*00c2*/ 	.short	0x004c
        /*00c4*/ 	.byte	0x00, 0xf0, 0x11, 0x00


	//----- nvinfo : EIATTR_KPARAM_INFO
	.align		4
.L_35:
        /*00c8*/ 	.byte	0x04, 0x17
        /*00ca*/ 	.short	(.L_37 - .L_36)
.L_36:
        /*00cc*/ 	.word	0x00000000
        /*00d0*/ 	.short	0x0012
        /*00d2*/ 	.short	0x0048
        /*00d4*/ 	.byte	0x00, 0xf0, 0x11, 0x00


	//----- nvinfo : EIATTR_KPARAM_INFO
	.align		4
.L_37:
        /*00d8*/ 	.byte	0x04, 0x17
        /*00da*/ 	.short	(.L_39 - .L_38)
.L_38:
        /*00dc*/ 	.word	0x00000000
        /*00e0*/ 	.short	0x0011
        /*00e2*/ 	.short	0x0044
        /*00e4*/ 	.byte	0x00, 0xf0, 0x11, 0x00


	//----- nvinfo : EIATTR_KPARAM_INFO
	.align		4
.L_39:
        /*00e8*/ 	.byte	0x04, 0x17
        /*00ea*/ 	.short	(.L_41 - .L_40)
.L_40:
        /*00ec*/ 	.word	0x00000000
        /*00f0*/ 	.short	0x0010
        /*00f2*/ 	.short	0x0040
        /*00f4*/ 	.byte	0x00, 0xf0, 0x11, 0x00


	//----- nvinfo : EIATTR_KPARAM_INFO
	.align		4
.L_41:
        /*00f8*/ 	.byte	0x04, 0x17
        /*00fa*/ 	.short	(.L_43 - .L_42)
.L_42:
        /*00fc*/ 	.word	0x00000000
        /*0100*/ 	.short	0x000f
        /*0102*/ 	.short	0x003c
        /*0104*/ 	.byte	0x00, 0xf0, 0x11, 0x00


	//----- nvinfo : EIATTR_KPARAM_INFO
	.align		4
.L_43:
        /*0108*/ 	.byte	0x04, 0x17
        /*010a*/ 	.short	(.L_45 - .L_44)
.L_44:
        /*010c*/ 	.word	0x00000000
        /*0110*/ 	.short	0x000e
        /*0112*/ 	.short	0x0038
        /*0114*/ 	.byte	0x00, 0xf0, 0x11, 0x00


	//----- nvinfo : EIATTR_KPARAM_INFO
	.align		4
.L_45:
        /*0118*/ 	.byte	0x04, 0x17
        /*011a*/ 	.short	(.L_47 - .L_46)
.L_46:
        /*011c*/ 	.word	0x00000000
        /*0120*/ 	.short	0x000d
        /*0122*/ 	.short	0x0034
        /*0124*/ 	.byte	0x00, 0xf0, 0x11, 0x00


	//----- nvinfo : EIATTR_KPARAM_INFO
	.align		4
.L_47:
        /*0128*/ 	.byte	0x04, 0x17
        /*012a*/ 	.short	(.L_49 - .L_48)
.L_48:
        /*012c*/ 	.word	0x00000000
        /*0130*/ 	.short	0x000c
        /*0132*/ 	.short	0x0030
        /*0134*/ 	.byte	0x00, 0xf0, 0x11, 0x00


	//----- nvinfo : EIATTR_KPARAM_INFO
	.align		4
.L_49:
        /*0138*/ 	.byte	0x04, 0x17
        /*013a*/ 	.short	(.L_51 - .L_50)
.L_50:
        /*013c*/ 	.word	0x00000000
        /*0140*/ 	.short	0x000b
        /*0142*/ 	.short	0x002c
        /*0144*/ 	.byte	0x00, 0xf0, 0x11, 0x00


	//----- nvinfo : EIATTR_KPARAM_INFO
	.align		4
.L_51:
        /*0148*/ 	.byte	0x04, 0x17
        /*014a*/ 	.short	(.L_53 - .L_52)
.L_52:
        /*014c*/ 	.word	0x00000000
        /*0150*/ 	.short	0x000a
        /*0152*/ 	.short	0x0028
        /*0154*/ 	.byte	0x00, 0xf0, 0x11, 0x00


	//----- nvinfo : EIATTR_KPARAM_INFO
	.align		4
.L_53:
        /*0158*/ 	.byte	0x04, 0x17
        /*015a*/ 	.short	(.L_55 - .L_54)
.L_54:
        /*015c*/ 	.word	0x00000000
        /*0160*/ 	.short	0x0009
        /*0162*/ 	.short	0x0024
        /*0164*/ 	.byte	0x00, 0xf0, 0x11, 0x00


	//----- nvinfo : EIATTR_KPARAM_INFO
	.align		4
.L_55:
        /*0168*/ 	.byte	0x04, 0x17
        /*016a*/ 	.short	(.L_57 - .L_56)
.L_56:
        /*016c*/ 	.word	0x00000000
        /*0170*/ 	.short	0x0008
        /*0172*/ 	.short	0x0020
        /*0174*/ 	.byte	0x00, 0xf0, 0x11, 0x00


	//----- nvinfo : EIATTR_KPARAM_INFO
	.align		4
.L_57:
        /*0178*/ 	.byte	0x04, 0x17
        /*017a*/ 	.short	(.L_59 - .L_58)
.L_58:
        /*017c*/ 	.word	0x00000000
        /*0180*/ 	.short	0x0007
        /*0182*/ 	.short	0x001c
        /*0184*/ 	.byte	0x00, 0xf0, 0x11, 0x00


	//----- nvinfo : EIATTR_KPARAM_INFO
	.align		4
.L_59:
        /*0188*/ 	.byte	0x04, 0x17
        /*018a*/ 	.short	(.L_61 - .L_60)
.L_60:
        /*018c*/ 	.word	0x00000000
        /*0190*/ 	.short	0x0006
        /*0192*/ 	.short	0x0018
        /*0194*/ 	.byte	0x00, 0xf0, 0x11, 0x00


	//----- nvinfo : EIATTR_KPARAM_INFO
	.align		4
.L_61:
        /*0198*/ 	.byte	0x04, 0x17
        /*019a*/ 	.short	(.L_63 - .L_62)
.L_62:
        /*019c*/ 	.word	0x00000000
        /*01a0*/ 	.short	0x0005
        /*01a2*/ 	.short	0x0014
        /*01a4*/ 	.byte	0x00, 0xf0, 0x11, 0x00


	//----- nvinfo : EIATTR_KPARAM_INFO
	.align		4
.L_63:
        /*01a8*/ 	.byte	0x04, 0x17
        /*01aa*/ 	.short	(.L_65 - .L_64)
.L_64:
        /*01ac*/ 	.word	0x00000000
        /*01b0*/ 	.short	0x0004
        /*01b2*/ 	.short	0x0010
        /*01b4*/ 	.byte	0x00, 0xf0, 0x11, 0x00


	//----- nvinfo : EIATTR_KPARAM_INFO
	.align		4
.L_65:
        /*01b8*/ 	.byte	0x04, 0x17
        /*01ba*/ 	.short	(.L_67 - .L_66)
.L_66:
        /*01bc*/ 	.word	0x00000000
        /*01c0*/ 	.short	0x0003
        /*01c2*/ 	.short	0x000c
        /*01c4*/ 	.byte	0x00, 0xf0, 0x11, 0x00


	//----- nvinfo : EIATTR_KPARAM_INFO
	.align		4
.L_67:
        /*01c8*/ 	.byte	0x04, 0x17
        /*01ca*/ 	.short	(.L_69 - .L_68)
.L_68:
        /*01cc*/ 	.word	0x00000000
        /*01d0*/ 	.short	0x0002
        /*01d2*/ 	.short	0x0008
        /*01d4*/ 	.byte	0x00, 0xf0, 0x11, 0x00


	//----- nvinfo : EIATTR_KPARAM_INFO
	.align		4
.L_69:
        /*01d8*/ 	.byte	0x04, 0x17
        /*01da*/ 	.short	(.L_71 - .L_70)
.L_70:
        /*01dc*/ 	.word	0x00000000
        /*01e0*/ 	.short	0x0001
        /*01e2*/ 	.short	0x0004
        /*01e4*/ 	.byte	0x00, 0xf0, 0x11, 0x00


	//----- nvinfo : EIATTR_KPARAM_INFO
	.align		4
.L_71:
        /*01e8*/ 	.byte	0x04, 0x17
        /*01ea*/ 	.short	(.L_73 - .L_72)
.L_72:
        /*01ec*/ 	.word	0x00000000
        /*01f0*/ 	.short	0x0000
        /*01f2*/ 	.short	0x0000
        /*01f4*/ 	.byte	0x00, 0xf0, 0x11, 0x00


	//----- nvinfo : EIATTR_SPARSE_MMA_MASK
	.align		4
.L_73:
        /*01f8*/ 	.byte	0x03, 0x50
        /*01fa*/ 	.short	0x0000


	//----- nvinfo : EIATTR_MAXREG_COUNT
	.align		4
        /*01fc*/ 	.byte	0x03, 0x1b
        /*01fe*/ 	.short	0x00ff


	//----- nvinfo : EIATTR_EXTERNS
	.align		4
        /*0200*/ 	.byte	0x04, 0x0f
        /*0202*/ 	.short	(.L_75 - .L_74)


	//   ....[0]....
	.align		4
.L_74:
        /*0204*/ 	.word	index@(vprintf)


	//----- nvinfo : EIATTR_MERCURY_ISA_VERSION
	.align		4
.L_75:
        /*0208*/ 	.byte	0x03, 0x5f
        /*020a*/ 	.short	0x0101


	//----- nvinfo : EIATTR_VRC_CTA_INIT_COUNT
	.align		4
        /*020c*/ 	.byte	0x02, 0x4a
	.zero		1
	.zero		1


	//----- nvinfo : EIATTR_SYSCALL_OFFSETS
	.align		4
        /*0210*/ 	.byte	0x04, 0x46
        /*0212*/ 	.short	(.L_77 - .L_76)


	//   ....[0]....
.L_76:
        /*0214*/ 	.word	0x00000f90


	//----- nvinfo : EIATTR_EXIT_INSTR_OFFSETS
	.align		4
.L_77:
        /*0218*/ 	.byte	0x04, 0x1c
        /*021a*/ 	.short	(.L_79 - .L_78)


	//   ....[0]....
.L_78:
        /*021c*/ 	.word	0x00000fa0


	//----- nvinfo : EIATTR_CRS_STACK_SIZE
	.align		4
.L_79:
        /*0220*/ 	.byte	0x04, 0x1e
        /*0222*/ 	.short	(.L_81 - .L_80)
.L_80:
        /*0224*/ 	.word	0x00000000


	//----- nvinfo : EIATTR_CBANK_PARAM_SIZE
	.align		4
.L_81:
        /*0228*/ 	.byte	0x03, 0x19
        /*022a*/ 	.short	0x007c


	//----- nvinfo : EIATTR_PARAM_CBANK
	.align		4
        /*022c*/ 	.byte	0x04, 0x0a
        /*022e*/ 	.short	(.L_83 - .L_82)
	.align		4
.L_82:
        /*0230*/ 	.word	index@(.nv.constant0._Z7computefiiffifffffffffffffffffffffffff)
        /*0234*/ 	.short	0x0380
        /*0236*/ 	.short	0x007c


	//----- nvinfo : EIATTR_SW_WAR
	.align		4
.L_83:
        /*0238*/ 	.byte	0x04, 0x36
        /*023a*/ 	.short	(.L_85 - .L_84)
.L_84:
        /*023c*/ 	.word	0x00000008
.L_85:


//--------------------- .nv.callgraph             --------------------------
	.section	.nv.callgraph,"",@"SHT_CUDA_CALLGRAPH"
	.align	4
	.sectionentsize	8
	.align		4
        /*0000*/ 	.word	0x00000000
	.align		4
        /*0004*/ 	.word	0xffffffff
	.align		4
        /*0008*/ 	.word	index@(_Z7computefiiffifffffffffffffffffffffffff)
	.align		4
        /*000c*/ 	.word	index@(vprintf)
	.align		4
        /*0010*/ 	.word	0x00000000
	.align		4
        /*0014*/ 	.word	0xfffffffe
	.align		4
        /*0018*/ 	.word	0x00000000
	.align		4
        /*001c*/ 	.word	0xfffffffd
	.align		4
        /*0020*/ 	.word	0x00000000
	.align		4
        /*0024*/ 	.word	0xfffffffc


//--------------------- .nv.constant4             --------------------------
	.section	.nv.constant4,"a",@progbits
	.align	8
	.align		8
.nv.constant4:
        /*0000*/ 	.dword	vprintf
	.align		8
        /*0008*/ 	.dword	$str
	.align		8
        /*0010*/ 	.dword	__cudart_i2opi_f


//--------------------- .text._Z7computefiiffifffffffffffffffffffffffff --------------------------
	.section	.text._Z7computefiiffifffffffffffffffffffffffff,"ax",@progbits
	.align	128
        .global         _Z7computefiiffifffffffffffffffffffffffff
        .type           _Z7computefiiffifffffffffffffffffffffffff,@function
        .size           _Z7computefiiffifffffffffffffffffffffffff,(.L_x_25 - _Z7computefiiffifffffffffffffffffffffffff)
        .other          _Z7computefiiffifffffffffffffffffffffffff,@"STO_CUDA_ENTRY STV_DEFAULT"
_Z7computefiiffifffffffffffffffffffffffff:
.text._Z7computefiiffifffffffffffffffffffffffff:
[----:B------:R-:W0:Y:S08]  /*0000*/  LDC R1, c[0x0][0x37c] ;  /* 0x0000df00ff017b82 */ /* 0x000e300000000800 */
[----:B------:R-:W1:Y:S01]  /*0010*/  LDC R0, c[0x0][0x38c] ;  /* 0x0000e300ff007b82 */ /* 0x000e620000000800 */
[----:B------:R-:W1:Y:S01]  /*0020*/  LDCU UR4, c[0x0][0x390] ;  /* 0x00007200ff0477ac */ /* 0x000e620008000800 */
[----:B0-----:R-:W-:Y:S01]  /*0030*/  VIADD R1, R1, 0xffffffd8 ;  /* 0xffffffd801017836 */ /* 0x001fe20000000000 */
[----:B------:R-:W0:Y:S05]  /*0040*/  LDCU UR5, c[0x0][0x380] ;  /* 0x00007000ff0577ac */ /* 0x000e2a0008000800 */
[----:B------:R-:W2:Y:S01]  /*0050*/  LDC.64 R4, c[0x0][0x380] ;  /* 0x0000e000ff047b82 */ /* 0x000ea20000000a00 */
[----:B------:R-:W3:Y:S07]  /*0060*/  LDCU UR7, c[0x0][0x2fc] ;  /* 0x00005f80ff0777ac */ /* 0x000eee0008000800 */
[----:B------:R-:W4:Y:S01]  /*0070*/  LDC R6, c[0x0][0x2f8] ;  /* 0x0000be00ff067b82 */ /* 0x000f220000000800 */
[----:B-1----:R-:W-:-:S04]  /*0080*/  FFMA R0, -RZ, UR4, R0 ;  /* 0x00000004ff007c23 */ /* 0x002fc80008000100 */
[----:B------:R-:W-:Y:S01]  /*0090*/  FADD R3, R0, 1.69659999296711423732e+35 ;  /* 0x7a02b38900037421 */ /* 0x000fe20000000000 */
[----:B0-----:R-:W-:Y:S01]  /*00a0*/  IMAD.U32 R0, RZ, RZ, UR5 ;  /* 0x00000005ff007e24 */ /* 0x001fe2000f8e00ff */
[----:B--2---:R-:W-:-:S04]  /*00b0*/  ISETP.GE.AND P0, PT, R5, 0x1, PT ;  /* 0x000000010500780c */ /* 0x004fc80003f06270 */
[----:B------:R-:W-:-:S13]  /*00c0*/  FSETP.NEU.OR P0, PT, R3, R4, !P0 ;  /* 0x000000040300720b */ /* 0x000fda000470d400 */
[----:B---34-:R-:W-:Y:S05]  /*00d0*/  @P0 BRA `(.L_x_0) ;  /* 0x0000000c00840947 */ /* 0x018fea0003800000 */
[----:B------:R-:W0:Y:S01]  /*00e0*/  LDC.64 R8, c[0x0][0x3e0] ;  /* 0x0000f800ff087b82 */ /* 0x000e220000000a00 */
[----:B------:R-:W1:Y:S07]  /*00f0*/  LDCU UR4, c[0x0][0x388] ;  /* 0x00007100ff0477ac */ /* 0x000e6e0008000800 */
[----:B------:R-:W2:Y:S08]  /*0100*/  LDC.64 R10, c[0x0][0x3d0] ;  /* 0x0000f400ff0a7b82 */ /* 0x000eb00000000a00 */
[----:B------:R-:W2:Y:S01]  /*0110*/  LDC.64 R4, c[0x0][0x3d8] ;  /* 0x0000f600ff047b82 */ /* 0x000ea20000000a00 */
[----:B-1----:R-:W-:Y:S01]  /*0120*/  UISETP.GE.AND UP0, UPT, UR4, 0x1, UPT ;  /* 0x000000010400788c */ /* 0x002fe2000bf06270 */
[----:B0-----:R-:W0:Y:S08]  /*0130*/  MUFU.RCP R2, R9 ;  /* 0x0000000900027308 */ /* 0x001e300000001000 */
[----:B------:R-:W1:Y:S01]  /*0140*/  FCHK P0, R8, R9 ;  /* 0x0000000908007302 */ /* 0x000e620000000000 */
[----:B0-----:R-:W-:-:S04]  /*0150*/  FFMA R3, R2, -R9, 1 ;  /* 0x3f80000002037423 */ /* 0x001fc80000000809 */
[----:B------:R-:W-:Y:S01]  /*0160*/  FFMA R3, R2, R3, R2 ;  /* 0x0000000302037223 */ /* 0x000fe20000000002 */
[----:B--2---:R-:W-:-:S03]  /*0170*/  FADD R2, R11, -R4 ;  /* 0x800000040b027221 */ /* 0x004fc60000000000 */
[----:B------:R-:W-:Y:S01]  /*0180*/  FFMA R4, R3, R8, RZ ;  /* 0x0000000803047223 */ /* 0x000fe200000000ff */
[----:B------:R-:W-:-:S03]  /*0190*/  FADD R5, R2, -R5 ;  /* 0x8000000502057221 */ /* 0x000fc60000000000 */
[----:B------:R-:W-:Y:S01]  /*01a0*/  FFMA R21, R4, -R9, R8 ;  /* 0x8000000904157223 */ /* 0x000fe20000000008 */
[----:B------:R-:W-:-:S03]  /*01b0*/  FADD R10, -R5, R10 ;  /* 0x0000000a050a7221 */ /* 0x000fc60000000100 */
[----:B------:R-:W-:Y:S01]  /*01c0*/  FFMA R21, R3, R21, R4 ;  /* 0x0000001503157223 */ /* 0x000fe20000000004 */
[----:B-1----:R-:W-:Y:S06]  /*01d0*/  @!P0 BRA `(.L_x_1) ;  /* 0x0000000000188947 */ /* 0x002fec0003800000 */
[----:B------:R-:W0:Y:S01]  /*01e0*/  LDCU.64 UR4, c[0x0][0x3e0] ;  /* 0x00007c00ff0477ac */ /* 0x000e220008000a00 */
[----:B------:R-:W-:Y:S01]  /*01f0*/  MOV R5, 0x230 ;  /* 0x0000023000057802 */ /* 0x000fe20000000f00 */
[----:B0-----:R-:W-:Y:S02]  /*0200*/  IMAD.U32 R2, RZ, RZ, UR4 ;  /* 0x00000004ff027e24 */ /* 0x001fe4000f8e00ff */
[----:B------:R-:W-:-:S07]  /*0210*/  IMAD.U32 R3, RZ, RZ, UR5 ;  /* 0x00000005ff037e24 */ /* 0x000fce000f8e00ff */
[----:B------:R-:W-:Y:S05]  /*0220*/  CALL.REL.NOINC `($__internal_0_$__cuda_sm3x_div_rn_noftz_f32_slowpath) ;  /* 0x0000000c00607944 */ /* 0x000fea0003c00000 */
[----:B------:R-:W-:-:S07]  /*0230*/  MOV R21, R7 ;  /* 0x0000000700157202 */ /* 0x000fce0000000f00 */
.L_x_1:
[----:B------:R-:W-:Y:S05]  /*0240*/  BRA.U !UP0, `(.L_x_0) ;  /* 0x0000000d08287547 */ /* 0x000fea000b800000 */
[----:B------:R-:W0:Y:S01]  /*0250*/  LDC.64 R4, c[0x0][0x398] ;  /* 0x0000e600ff047b82 */ /* 0x000e220000000a00 */
[----:B------:R-:W-:Y:S02]  /*0260*/  IMAD.MOV.U32 R3, RZ, RZ, 0x42fc0000 ;  /* 0x42fc0000ff037424 */ /* 0x000fe400078e00ff */
[----:B------:R-:W-:Y:S01]  /*0270*/  FADD R21, R21, -1.1830001538127198121e-37 ;  /* 0x8221058a15157421 */ /* 0x000fe20000000000 */
[----:B------:R-:W-:Y:S01]  /*0280*/  IMAD.MOV.U32 R16, RZ, RZ, 0x4016cbe4 ;  /* 0x4016cbe4ff107424 */ /* 0x000fe200078e00ff */
[----:B------:R-:W1:Y:S03]  /*0290*/  LDCU.64 UR8, c[0x0][0x358] ;  /* 0x00006b00ff0877ac */ /* 0x000e660008000a00 */
[----:B------:R-:W-:Y:S01]  /*02a0*/  FSETP.GT.AND P1, PT, |R10|, |R21|, PT ;  /* 0x400000150a00720b */ /* 0x000fe20003f24200 */
[----:B------:R-:W2:Y:S01]  /*02b0*/  LDC.64 R14, c[0x0][0x3a0] ;  /* 0x0000e800ff0e7b82 */ /* 0x000ea20000000a00 */
[----:B------:R-:W-:-:S07]  /*02c0*/  UMOV UR4, URZ ;  /* 0x000000ff00047c82 */ /* 0x000fce0008000000 */
[----:B------:R-:W3:Y:S01]  /*02d0*/  LDC.64 R18, c[0x0][0x3a8] ;  /* 0x0000ea00ff127b82 */ /* 0x000ee20000000a00 */
[----:B0-----:R-:W-:-:S07]  /*02e0*/  FADD R4, R4, -R5 ;  /* 0x8000000504047221 */ /* 0x001fce0000000000 */
[----:B------:R-:W0:Y:S01]  /*02f0*/  LDC R20, c[0x0][0x3f8] ;  /* 0x0000fe00ff147b82 */ /* 0x000e220000000800 */
[----:B------:R-:W-:Y:S01]  /*0300*/  FMUL R2, |R4|, 1.4426950216293334961 ;  /* 0x3fb8aa3b04027820 */ /* 0x000fe20000400200 */
[----:B--2---:R-:W-:-:S06]  /*0310*/  FFMA R14, R14, R15, -1.85689996800000000000e+09 ;  /* 0xcedd5c170e0e7423 */ /* 0x004fcc000000000f */
[----:B------:R-:W2:Y:S01]  /*0320*/  LDC R17, c[0x0][0x3e8] ;  /* 0x0000fa00ff117b82 */ /* 0x000ea20000000800 */
[----:B------:R-:W4:Y:S01]  /*0330*/  FRND.TRUNC R2, R2 ;  /* 0x0000000200027307 */ /* 0x000f22000020d000 */
[----:B------:R-:W-:Y:S02]  /*0340*/  HFMA2 R15, -RZ, RZ, 1.857421875, -1409 ;  /* 0x3f6ee581ff0f7431 */ /* 0x000fe400000001ff */
[----:B------:R-:W-:Y:S01]  /*0350*/  FADD R14, R14, -1.9780000895623177452e-36 ;  /* 0x842845070e0e7421 */ /* 0x000fe20000000000 */
[----:B---3--:R-:W-:Y:S01]  /*0360*/  FMUL R19, R18, R19 ;  /* 0x0000001312137220 */ /* 0x008fe20000400000 */
[----:B------:R-:W-:Y:S01]  /*0370*/  FADD R18, |R10|, |R21| ;  /* 0x400000150a127221 */ /* 0x000fe20000000200 */
[----:B------:R-:W-:Y:S02]  /*0380*/  FSEL R15, R15, 1.8663789033889770508, P1 ;  /* 0x3feee5810f0f7808 */ /* 0x000fe40000800000 */
[----:B----4-:R-:W-:Y:S02]  /*0390*/  FSETP.GT.AND P0, PT, |R2|, 126, PT ;  /* 0x42fc00000200780b */ /* 0x010fe40003f04200 */
[----:B------:R-:W-:-:S04]  /*03a0*/  LOP3.LUT R3, R3, 0x80000000, R2, 0xb8, !PT ;  /* 0x8000000003037812 */ /* 0x000fc800078eb802 */
[----:B------:R-:W-:Y:S02]  /*03b0*/  FSEL R3, R3, R2, P0 ;  /* 0x0000000203037208 */ /* 0x000fe40000000000 */
[----:B------:R-:W-:Y:S01]  /*03c0*/  ISETP.GE.AND P0, PT, R21, RZ, PT ;  /* 0x000000ff1500720c */ /* 0x000fe20003f06270 */
[----:B--2---:R-:W-:Y:S02]  /*03d0*/  FMUL R17, R17, 1.7247249307943111937e-25 ;  /* 0x165582b711117820 */ /* 0x004fe40000400000 */
[----:B------:R-:W-:Y:S01]  /*03e0*/  FFMA R4, R3, -0.69314718246459960938, |R4| ;  /* 0xbf31721803047823 */ /* 0x000fe20000000404 */
[----:B------:R-:W-:-:S03]  /*03f0*/  FSEL R16, R16, 0.78539818525314331055, !P0 ;  /* 0x3f490fdb10107808 */ /* 0x000fc60004000000 */
[C---:B------:R-:W-:Y:S01]  /*0400*/  FFMA R4, R3.reuse, 1.9046542121259335545e-09, R4 ;  /* 0x3102e30803047823 */ /* 0x040fe20000000004 */
[----:B------:R-:W-:-:S03]  /*0410*/  FADD R3, R3, 12583037 ;  /* 0x4b40007d03037421 */ /* 0x000fc60000000000 */
[----:B------:R-:W-:Y:S01]  /*0420*/  FMUL R4, R4, 1.4426950216293334961 ;  /* 0x3fb8aa3b04047820 */ /* 0x000fe20000400000 */
[----:B------:R-:W-:-:S05]  /*0430*/  IMAD.SHL.U32 R3, R3, 0x800000, RZ ;  /* 0x0080000003037824 */ /* 0x000fca00078e00ff */
[----:B------:R-:W2:Y:S02]  /*0440*/  MUFU.EX2 R4, R4 ;  /* 0x0000000400047308 */ /* 0x000ea40000000800 */
[----:B--2---:R-:W-:-:S06]  /*0450*/  FMUL R3, R3, R4 ;  /* 0x0000000403037220 */ /* 0x004fcc0000400000 */
[----:B------:R-:W2:Y:S02]  /*0460*/  MUFU.RCP R2, R3 ;  /* 0x0000000300027308 */ /* 0x000ea40000001000 */
[----:B--2---:R-:W-:-:S04]  /*0470*/  FMUL.FTZ R2, R2, 0.125 ;  /* 0x3e00000002027820 */ /* 0x004fc80000410000 */
[----:B------:R-:W-:Y:S01]  /*0480*/  FFMA R2, R3, 2, R2 ;  /* 0x4000000003027823 */ /* 0x000fe20000000002 */
[----:B------:R-:W-:-:S03]  /*0490*/  IMAD.MOV.U32 R3, RZ, RZ, 0x7f800000 ;  /* 0x7f800000ff037424 */ /* 0x000fc600078e00ff */
[----:B------:R-:W-:Y:S01]  /*04a0*/  FADD R24, R2, -1.71560009476047253944e+35 ;  /* 0xfa042a3f02187421 */ /* 0x000fe20000000000 */
[----:B0-----:R-:W-:-:S03]  /*04b0*/  FFMA R20, -R20, R3, 1.33210001667605795514e+36 ;  /* 0x7b8046cd14147423 */ /* 0x001fc60000000103 */
[C---:B------:R-:W-:Y:S01]  /*04c0*/  FMUL R2, R24.reuse, 0.63661974668502807617 ;  /* 0x3f22f98318027820 */ /* 0x040fe20000400000 */
[----:B------:R-:W-:Y:S01]  /*04d0*/  SHF.R.U32.HI R13, RZ, 0x17, R24 ;  /* 0x00000017ff0d7819 */ /* 0x000fe20000011618 */
[C---:B------:R-:W-:Y:S01]  /*04e0*/  IMAD.SHL.U32 R12, R24.reuse, 0x100, RZ ;  /* 0x00000100180c7824 */ /* 0x040fe200078e00ff */
[C---:B------:R-:W-:Y:S01]  /*04f0*/  FSETP.GE.AND P2, PT, |R24|.reuse, 105615, PT ;  /* 0x47ce47801800780b */ /* 0x040fe20003f46200 */
[----:B------:R0:W2:Y:S03]  /*0500*/  F2I.NTZ R11, R2 ;  /* 0x00000002000b7305 */ /* 0x0000a60000203100 */
[----:B------:R-:W-:Y:S02]  /*0510*/  FSETP.EQ.OR P3, PT, |R24|, +INF , !P2 ;  /* 0x7f8000001800780b */ /* 0x000fe40005762600 */
[----:B------:R-:W-:Y:S02]  /*0520*/  LOP3.LUT R12, R12, 0x80000000, RZ, 0xfc, !PT ;  /* 0x800000000c0c7812 */ /* 0x000fe400078efcff */
[----:B------:R-:W-:-:S02]  /*0530*/  P2R R23, PR, RZ, 0x8 ;  /* 0x00000008ff177803 */ /* 0x000fc40000000000 */
[C---:B0-----:R-:W-:Y:S02]  /*0540*/  LOP3.LUT R2, R13.reuse, 0xe0, RZ, 0xc0, !PT ;  /* 0x000000e00d027812 */ /* 0x041fe400078ec0ff */
[----:B------:R-:W-:-:S03]  /*0550*/  LOP3.LUT R13, R13, 0x1f, RZ, 0xc0, !PT ;  /* 0x0000001f0d0d7812 */ /* 0x000fc600078ec0ff */
[----:B------:R-:W-:Y:S01]  /*0560*/  VIADD R2, R2, 0xffffff80 ;  /* 0xffffff8002027836 */ /* 0x000fe20000000000 */
[----:B--2---:R-:W-:Y:S02]  /*0570*/  I2FP.F32.S32 R5, R11 ;  /* 0x0000000b00057245 */ /* 0x004fe40000201400 */
[----:B------:R-:W-:Y:S02]  /*0580*/  SEL R11, R11, RZ, !P2 ;  /* 0x000000ff0b0b7207 */ /* 0x000fe40005000000 */
[----:B------:R-:W-:Y:S01]  /*0590*/  SHF.R.U32.HI R2, RZ, 0x5, R2 ;  /* 0x00000005ff027819 */ /* 0x000fe20000011602 */
[----:B------:R-:W-:-:S04]  /*05a0*/  FFMA R4, R5, -1.5707962512969970703, R24 ;  /* 0xbfc90fda05047823 */ /* 0x000fc80000000018 */
[----:B------:R-:W-:Y:S01]  /*05b0*/  FFMA R4, R5, -7.5497894158615963534e-08, R4 ;  /* 0xb3a2216805047823 */ /* 0x000fe20000000004 */
[----:B------:R-:W-:-:S03]  /*05c0*/  IMAD R25, R2, -0x4, R1 ;  /* 0xfffffffc02197824 */ /* 0x000fc600078e0201 */
[----:B------:R-:W-:Y:S01]  /*05d0*/  FFMA R22, R5, -5.3903029534742383927e-15, R4 ;  /* 0xa7c234c505167823 */ /* 0x000fe20000000004 */
[----:B------:R-:W-:Y:S01]  /*05e0*/  FSEL R4, |R21|, |R10|, P1 ;  /* 0x4000000a15047208 */ /* 0x000fe20000800200 */
[----:B-1----:R-:W-:-:S07]  /*05f0*/  @P2 FMUL R22, RZ, R24 ;  /* 0x00000018ff162220 */ /* 0x002fce0000400000 */
.L_x_11:
[----:B------:R-:W-:-:S05]  /*0600*/  UMOV UR5, URZ ;  /* 0x000000ff00057c82 */ /* 0x000fca0008000000 */
.L_x_10:
[----:B------:R-:W-:Y:S01]  /*0610*/  ISETP.NE.AND P2, PT, R23, RZ, PT ;  /* 0x000000ff1700720c */ /* 0x000fe20003f45270 */
[----:B------:R-:W-:Y:S02]  /*0620*/  IMAD.MOV.U32 R7, RZ, RZ, R11 ;  /* 0x000000ffff077224 */ /* 0x000fe400078e000b */
[----:B------:R-:W-:-:S10]  /*0630*/  IMAD.MOV.U32 R5, RZ, RZ, R22 ;  /* 0x000000ffff057224 */ /* 0x000fd400078e0016 */
[----:B------:R-:W-:Y:S05]  /*0640*/  @P2 BRA `(.L_x_2) ;  /* 0x0000000000a82947 */ /* 0x000fea0003800000 */
[----:B------:R-:W-:Y:S02]  /*0650*/  HFMA2 R26, -RZ, RZ, 0, 0 ;  /* 0x00000000ff1a7431 */ /* 0x000fe400000001ff */
[----:B------:R-:W-:Y:S01]  /*0660*/  IMAD.MOV.U32 R7, RZ, RZ, RZ ;  /* 0x000000ffff077224 */ /* 0x000fe200078e00ff */
[----:B------:R-:W0:Y:S01]  /*0670*/  LDCU.64 UR10, c[0x4][0x10] ;  /* 0x01000200ff0a77ac */ /* 0x000e220008000a00 */
[----:B------:R-:W-:Y:S01]  /*0680*/  IMAD.MOV.U32 R5, RZ, RZ, R1 ;  /* 0x000000ffff057224 */ /* 0x000fe200078e0001 */
[----:B------:R-:W-:-:S06]  /*0690*/  UMOV UR6, URZ ;  /* 0x000000ff00067c82 */ /* 0x000fcc0008000000 */
.L_x_3:
[----:B0-----:R-:W-:Y:S01]  /*06a0*/  MOV R3, UR11 ;  /* 0x0000000b00037c02 */ /* 0x001fe20008000f00 */
[----:B------:R-:W-:-:S05]  /*06b0*/  IMAD.U32 R2, RZ, RZ, UR10 ;  /* 0x0000000aff027e24 */ /* 0x000fca000f8e00ff */
[----:B------:R-:W2:Y:S01]  /*06c0*/  LDG.E.CONSTANT R3, desc[UR8][R2.64] ;  /* 0x0000000802037981 */ /* 0x000ea2000c1e9900 */
[----:B------:R-:W-:Y:S02]  /*06d0*/  UIADD3 UR10, UP0, UPT, UR10, 0x4, URZ ;  /* 0x000000040a0a7890 */ /* 0x000fe4000ff1e0ff */
[----:B------:R-:W-:Y:S02]  /*06e0*/  UIADD3 UR6, UPT, UPT, UR6, 0x1, URZ ;  /* 0x0000000106067890 */ /* 0x000fe4000fffe0ff */
[----:B------:R-:W-:Y:S02]  /*06f0*/  UIADD3.X UR11, UPT, UPT, URZ, UR11, URZ, UP0, !UPT ;  /* 0x0000000bff0b7290 */ /* 0x000fe400087fe4ff */
[----:B------:R-:W-:Y:S01]  /*0700*/  UISETP.NE.AND UP0, UPT, UR6, 0x6, UPT ;  /* 0x000000060600788c */ /* 0x000fe2000bf05270 */
[----:B--2---:R-:W-:-:S03]  /*0710*/  IMAD.WIDE.U32 R8, R3, R12, RZ ;  /* 0x0000000c03087225 */ /* 0x004fc600078e00ff */
[----:B------:R-:W-:-:S05]  /*0720*/  IADD3 R8, P2, PT, R8, R26, RZ ;  /* 0x0000001a08087210 */ /* 0x000fca0007f5e0ff */
[----:B------:R0:W-:Y:S01]  /*0730*/  STL [R5], R8 ;  /* 0x0000000805007387 */ /* 0x0001e20000100800 */
[----:B------:R-:W-:Y:S02]  /*0740*/  IMAD.X R26, R9, 0x1, R7, P2 ;  /* 0x00000001091a7824 */ /* 0x000fe400010e0607 */
[----:B0-----:R-:W-:Y:S01]  /*0750*/  VIADD R5, R5, 0x4 ;  /* 0x0000000405057836 */ /* 0x001fe20000000000 */
[----:B------:R-:W-:Y:S06]  /*0760*/  BRA.U UP0, `(.L_x_3) ;  /* 0xfffffffd00cc7547 */ /* 0x000fec000b83ffff */
[----:B------:R-:W-:Y:S01]  /*0770*/  ISETP.NE.AND P2, PT, R13, RZ, PT ;  /* 0x000000ff0d00720c */ /* 0x000fe20003f45270 */
[----:B------:R0:W-:Y:S04]  /*0780*/  STL [R1+0x18], R26 ;  /* 0x0000181a01007387 */ /* 0x0001e80000100800 */
[----:B------:R-:W2:Y:S04]  /*0790*/  LDL R5, [R25+0x18] ;  /* 0x0000180019057983 */ /* 0x000ea80000100800 */
[----:B------:R-:W2:Y:S04]  /*07a0*/  LDL R2, [R25+0x14] ;  /* 0x0000140019027983 */ /* 0x000ea80000100800 */
[----:B------:R-:W3:Y:S01]  /*07b0*/  @P2 LDL R3, [R25+0x10] ;  /* 0x0000100019032983 */ /* 0x000ee20000100800 */
[----:B------:R-:W-:Y:S01]  /*07c0*/  UMOV UR10, 0x54442d19 ;  /* 0x54442d19000a7882 */ /* 0x000fe20000000000 */
[----:B------:R-:W-:Y:S01]  /*07d0*/  UMOV UR11, 0x3bf921fb ;  /* 0x3bf921fb000b7882 */ /* 0x000fe20000000000 */
[----:B--2---:R-:W-:-:S02]  /*07e0*/  @P2 SHF.L.W.U32.HI R5, R2, R13, R5 ;  /* 0x0000000d02052219 */ /* 0x004fc40000010e05 */
[----:B---3--:R-:W-:Y:S02]  /*07f0*/  @P2 SHF.L.W.U32.HI R2, R3, R13, R2 ;  /* 0x0000000d03022219 */ /* 0x008fe40000010e02 */
[----:B------:R-:W-:Y:S02]  /*0800*/  ISETP.GE.AND P2, PT, R24, RZ, PT ;  /* 0x000000ff1800720c */ /* 0x000fe40003f46270 */
[C-C-:B------:R-:W-:Y:S01]  /*0810*/  SHF.L.W.U32.HI R7, R2.reuse, 0x2, R5.reuse ;  /* 0x0000000202077819 */ /* 0x140fe20000010e05 */
[----:B------:R-:W-:Y:S01]  /*0820*/  IMAD.SHL.U32 R2, R2, 0x4, RZ ;  /* 0x0000000402027824 */ /* 0x000fe200078e00ff */
[----:B0-----:R-:W-:Y:S02]  /*0830*/  SHF.R.U32.HI R26, RZ, 0x1e, R5 ;  /* 0x0000001eff1a7819 */ /* 0x001fe40000011605 */
[----:B------:R-:W-:Y:S02]  /*0840*/  SHF.R.S32.HI R3, RZ, 0x1f, R7 ;  /* 0x0000001fff037819 */ /* 0x000fe40000011407 */
[----:B------:R-:W-:-:S02]  /*0850*/  LOP3.LUT R27, R7, R24, RZ, 0x3c, !PT ;  /* 0x00000018071b7212 */ /* 0x000fc400078e3cff */
[C---:B------:R-:W-:Y:S02]  /*0860*/  LOP3.LUT R2, R3.reuse, R2, RZ, 0x3c, !PT ;  /* 0x0000000203027212 */ /* 0x040fe400078e3cff */
[----:B------:R-:W-:Y:S02]  /*0870*/  LOP3.LUT R3, R3, R7, RZ, 0x3c, !PT ;  /* 0x0000000703037212 */ /* 0x000fe400078e3cff */
[----:B------:R-:W-:Y:S02]  /*0880*/  ISETP.GE.AND P3, PT, R27, RZ, PT ;  /* 0x000000ff1b00720c */ /* 0x000fe40003f66270 */
[----:B------:R-:W-:Y:S02]  /*0890*/  LEA.HI R7, R7, R26, RZ, 0x1 ;  /* 0x0000001a07077211 */ /* 0x000fe400078f08ff */
[----:B------:R-:W0:Y:S02]  /*08a0*/  I2F.F64.S64 R2, R2 ;  /* 0x0000000200027312 */ /* 0x000e240000301c00 */
[----:B------:R-:W-:Y:S01]  /*08b0*/  @!P2 IADD3 R7, PT, PT, -R7, RZ, RZ ;  /* 0x000000ff0707a210 */ /* 0x000fe20007ffe1ff */
[----:B0-----:R-:W-:-:S10]  /*08c0*/  DMUL R8, R2, UR10 ;  /* 0x0000000a02087c28 */ /* 0x001fd40008000000 */
[----:B------:R-:W0:Y:S02]  /*08d0*/  F2F.F32.F64 R8, R8 ;  /* 0x0000000800087310 */ /* 0x000e240000301000 */
[----:B0-----:R-:W-:-:S07]  /*08e0*/  FSEL R5, -R8, R8, !P3 ;  /* 0x0000000808057208 */ /* 0x001fce0005800100 */
.L_x_2:
[----:B------:R-:W-:Y:S02]  /*08f0*/  IMAD.MOV.U32 R2, RZ, RZ, 0x37cbac00 ;  /* 0x37cbac00ff027424 */ /* 0x000fe400078e00ff */
[----:B------:R-:W-:Y:S01]  /*0900*/  FMUL R3, R5, R5 ;  /* 0x0000000505037220 */ /* 0x000fe20000400000 */
[C---:B------:R-:W-:Y:S01]  /*0910*/  LOP3.LUT R8, R7.reuse, 0x1, RZ, 0xc0, !PT ;  /* 0x0000000107087812 */ /* 0x040fe200078ec0ff */
[----:B------:R-:W-:Y:S01]  /*0920*/  IMAD.MOV.U32 R26, RZ, RZ, 0x3d2aaabb ;  /* 0x3d2aaabbff1a7424 */ /* 0x000fe200078e00ff */
[----:B------:R-:W-:Y:S01]  /*0930*/  LOP3.LUT P3, RZ, R7, 0x2, RZ, 0xc0, !PT ;  /* 0x0000000207ff7812 */ /* 0x000fe2000786c0ff */
[----:B------:R-:W-:Y:S01]  /*0940*/  FFMA R2, R3, R2, -0.0013887860113754868507 ;  /* 0xbab607ed03027423 */ /* 0x000fe20000000002 */
[----:B------:R-:W-:Y:S01]  /*0950*/  ISETP.NE.U32.AND P2, PT, R8, 0x1, PT ;  /* 0x000000010800780c */ /* 0x000fe20003f45070 */
[----:B------:R-:W-:Y:S01]  /*0960*/  IMAD.MOV.U32 R9, RZ, RZ, 0x3effffff ;  /* 0x3effffffff097424 */ /* 0x000fe200078e00ff */
[----:B------:R-:W-:Y:S02]  /*0970*/  BSSY.RECONVERGENT B0, `(.L_x_4) ;  /* 0x000004c000007945 */ /* 0x000fe40003800200 */
[----:B------:R-:W-:-:S02]  /*0980*/  FSEL R8, R2, -0.00019574658654164522886, !P2 ;  /* 0xb94d415302087808 */ /* 0x000fc40005000000 */
[----:B------:R-:W-:Y:S02]  /*0990*/  FSEL R26, R26, 0.0083327032625675201416, !P2 ;  /* 0x3c0885e41a1a7808 */ /* 0x000fe40005000000 */
[----:B------:R-:W-:Y:S02]  /*09a0*/  FSEL R2, R5, 1, P2 ;  /* 0x3f80000005027808 */ /* 0x000fe40001000000 */
[----:B------:R-:W-:Y:S01]  /*09b0*/  FSEL R7, -R9, -0.16666662693023681641, !P2 ;  /* 0xbe2aaaa809077808 */ /* 0x000fe20005000100 */
[C---:B------:R-:W-:Y:S02]  /*09c0*/  FFMA R8, R3.reuse, R8, R26 ;  /* 0x0000000803087223 */ /* 0x040fe4000000001a */
[C---:B------:R-:W-:Y:S02]  /*09d0*/  FFMA R5, R3.reuse, R2, RZ ;  /* 0x0000000203057223 */ /* 0x040fe400000000ff */
[----:B------:R-:W-:-:S04]  /*09e0*/  FFMA R7, R3, R8, R7 ;  /* 0x0000000803077223 */ /* 0x000fc80000000007 */
[----:B------:R-:W-:-:S04]  /*09f0*/  FFMA R5, R5, R7, R2 ;  /* 0x0000000705057223 */ /* 0x000fc80000000002 */
[----:B------:R-:W-:-:S04]  /*0a00*/  @P3 FADD R5, RZ, -R5 ;  /* 0x80000005ff053221 */ /* 0x000fc80000000000 */
[----:B------:R-:W-:-:S04]  /*0a10*/  FADD R5, R5, R0 ;  /* 0x0000000005057221 */ /* 0x000fc80000000000 */
[----:B------:R-:W-:-:S05]  /*0a20*/  FADD R0, R14, R5 ;  /* 0x000000050e007221 */ /* 0x000fca0000000000 */
[----:B------:R-:W-:-:S13]  /*0a30*/  FSETP.GT.AND P2, PT, R0, R19, PT ;  /* 0x000000130000720b */ /* 0x000fda0003f44000 */
[----:B------:R-:W-:Y:S05]  /*0a40*/  @!P2 BRA `(.L_x_5) ;  /* 0x0000000000f8a947 */ /* 0x000fea0003800000 */
[----:B------:R-:W-:Y:S01]  /*0a50*/  FSEL R5, |R10|, |R21|, P1 ;  /* 0x400000150a057208 */ /* 0x000fe20000800200 */
[----:B------:R-:W-:Y:S01]  /*0a60*/  BSSY.RECONVERGENT B1, `(.L_x_6) ;  /* 0x0000013000017945 */ /* 0x000fe20003800200 */
[----:B------:R-:W-:Y:S02]  /*0a70*/  FSETP.NAN.AND P2, PT, R18, R18, PT ;  /* 0x000000121200720b */ /* 0x000fe40003f48000 */
[----:B------:R-:W0:Y:S01]  /*0a80*/  MUFU.RCP R0, R5 ;  /* 0x0000000500007308 */ /* 0x000e220000001000 */
[----:B------:R-:W-:Y:S02]  /*0a90*/  FSETP.NEU.AND P4, PT, |R21|, |R10|, PT ;  /* 0x4000000a1500720b */ /* 0x000fe40003f8d200 */
[----:B------:R-:W-:Y:S02]  /*0aa0*/  P2R R9, PR, RZ, 0x4 ;  /* 0x00000004ff097803 */ /* 0x000fe40000000000 */
[C---:B------:R-:W-:Y:S02]  /*0ab0*/  FSETP.NEU.AND P2, PT, R5.reuse, RZ, PT ;  /* 0x000000ff0500720b */ /* 0x040fe40003f4d000 */
[----:B------:R-:W-:Y:S01]  /*0ac0*/  P2R R27, PR, RZ, 0x10 ;  /* 0x00000010ff1b7803 */ /* 0x000fe20000000000 */
[----:B------:R-:W1:Y:S01]  /*0ad0*/  FCHK P3, R4, R5 ;  /* 0x0000000504007302 */ /* 0x000e620000060000 */
[----:B0-----:R-:W-:-:S04]  /*0ae0*/  FFMA R3, -R5, R0, 1 ;  /* 0x3f80000005037423 */ /* 0x001fc80000000100 */
[----:B------:R-:W-:-:S04]  /*0af0*/  FFMA R3, R0, R3, R0 ;  /* 0x0000000300037223 */ /* 0x000fc80000000000 */
[----:B------:R-:W-:-:S04]  /*0b00*/  FFMA R0, R4, R3, RZ ;  /* 0x0000000304007223 */ /* 0x000fc800000000ff */
[----:B------:R-:W-:-:S04]  /*0b10*/  FFMA R2, -R5, R0, R4 ;  /* 0x0000000005027223 */ /* 0x000fc80000000104 */
[----:B------:R-:W-:Y:S01]  /*0b20*/  FFMA R0, R3, R2, R0 ;  /* 0x0000000203007223 */ /* 0x000fe20000000000 */
[----:B-1----:R-:W-:Y:S06]  /*0b30*/  @!P3 BRA `(.L_x_7) ;  /* 0x000000000014b947 */ /* 0x002fec0003800000 */
[----:B------:R-:W-:Y:S01]  /*0b40*/  MOV R3, R5 ;  /* 0x0000000500037202 */ /* 0x000fe20000000f00 */
[----:B------:R-:W-:Y:S01]  /*0b50*/  IMAD.MOV.U32 R2, RZ, RZ, R4 ;  /* 0x000000ffff027224 */ /* 0x000fe200078e0004 */
[----:B------:R-:W-:-:S07]  /*0b60*/  MOV R5, 0xb80 ;  /* 0x00000b8000057802 */ /* 0x000fce0000000f00 */
[----:B------:R-:W-:Y:S05]  /*0b70*/  CALL.REL.NOINC `($__internal_0_$__cuda_sm3x_div_rn_noftz_f32_slowpath) ;  /* 0x00000004000c7944 */ /* 0x000fea0003c00000 */
[----:B------:R-:W-:-:S07]  /*0b80*/  IMAD.MOV.U32 R0, RZ, RZ, R7 ;  /* 0x000000ffff007224 */ /* 0x000fce00078e0007 */
.L_x_7:
[----:B------:R-:W-:Y:S05]  /*0b90*/  BSYNC.RECONVERGENT B1 ;  /* 0x0000000000017941 */ /* 0x000fea0003800200 */
.L_x_6:
[----:B------:R-:W-:Y:S02]  /*0ba0*/  IMAD.MOV.U32 R3, RZ, RZ, 0x3b33710b ;  /* 0x3b33710bff037424 */ /* 0x000fe400078e00ff */
[----:B------:R-:W-:Y:S01]  /*0bb0*/  FMUL R2, R0, R0 ;  /* 0x0000000000027220 */ /* 0x000fe20000400000 */
[----:B------:R-:W-:Y:S01]  /*0bc0*/  ISETP.NE.AND P4, PT, R27, RZ, PT ;  /* 0x000000ff1b00720c */ /* 0x000fe20003f85270 */
[----:B------:R-:W0:Y:S01]  /*0bd0*/  LDCU UR6, c[0x0][0x3cc] ;  /* 0x00007980ff0677ac */ /* 0x000e220008000800 */
[----:B------:R-:W-:Y:S01]  /*0be0*/  ISETP.NE.AND P3, PT, R9, RZ, PT ;  /* 0x000000ff0900720c */ /* 0x000fe20003f65270 */
[C---:B------:R-:W-:Y:S01]  /*0bf0*/  FFMA R3, R2.reuse, R3, -0.015681877732276916504 ;  /* 0xbc80774802037423 */ /* 0x040fe20000000003 */
[----:B------:R-:W-:Y:S03]  /*0c00*/  BSSY.RECONVERGENT B1, `(.L_x_8) ;  /* 0x0000021000017945 */ /* 0x000fe60003800200 */
[----:B------:R-:W-:-:S04]  /*0c10*/  FFMA R3, R2, R3, 0.042200751602649688721 ;  /* 0x3d2cdab202037423 */ /* 0x000fc80000000003 */
[----:B------:R-:W-:-:S04]  /*0c20*/  FFMA R3, R2, R3, -0.074792981147766113281 ;  /* 0xbd992d1002037423 */ /* 0x000fc80000000003 */
[----:B------:R-:W-:-:S04]  /*0c30*/  FFMA R3, R2, R3, 0.10640415549278259277 ;  /* 0x3dd9ea6c02037423 */ /* 0x000fc80000000003 */
[----:B------:R-:W-:Y:S01]  /*0c40*/  FFMA R3, R2, R3, -0.14207722246646881104 ;  /* 0xbe117cb102037423 */ /* 0x000fe20000000003 */
[----:B0-----:R-:W-:-:S03]  /*0c50*/  IMAD.U32 R8, RZ, RZ, UR6 ;  /* 0x00000006ff087e24 */ /* 0x001fc6000f8e00ff */
[----:B------:R-:W-:-:S04]  /*0c60*/  FFMA R3, R2, R3, 0.19993925094604492188 ;  /* 0x3e4cbce002037423 */ /* 0x000fc80000000003 */
[----:B------:R-:W-:-:S04]  /*0c70*/  FFMA R3, R2, R3, -0.33333197236061096191 ;  /* 0xbeaaaa7d02037423 */ /* 0x000fc80000000003 */
[----:B------:R-:W-:Y:S01]  /*0c80*/  FMUL R3, R2, R3 ;  /* 0x0000000302037220 */ /* 0x000fe20000400000 */
[----:B------:R-:W-:-:S03]  /*0c90*/  HFMA2 R2, -RZ, RZ, 1.9599609375, 20144 ;  /* 0x3fd774ebff027431 */ /* 0x000fc600000001ff */
[----:B------:R-:W-:-:S04]  /*0ca0*/  FFMA R3, R3, R0, R0 ;  /* 0x0000000003037223 */ /* 0x000fc80000000000 */
[----:B------:R-:W-:Y:S01]  /*0cb0*/  FFMA R0, R2, 0.93318945169448852539, -R3 ;  /* 0x3f6ee58102007823 */ /* 0x000fe20000000803 */
[----:B------:R-:W-:-:S04]  /*0cc0*/  FSEL R2, R3, -R3, P1 ;  /* 0x8000000303027208 */ /* 0x000fc80000800000 */
[----:B------:R-:W-:Y:S01]  /*0cd0*/  FSEL R3, R0, R3, P1 ;  /* 0x0000000300037208 */ /* 0x000fe20000800000 */
[----:B------:R-:W-:-:S05]  /*0ce0*/  @!P0 FFMA R3, R15, 1.6832555532455444336, R2 ;  /* 0x3fd774eb0f038823 */ /* 0x000fca0000000002 */
[----:B------:R-:W-:Y:S02]  /*0cf0*/  FSEL R3, R16, R3, !P4 ;  /* 0x0000000310037208 */ /* 0x000fe40006000000 */
[----:B------:R-:W-:-:S04]  /*0d00*/  @!P2 FSEL R3, RZ, 3.1415927410125732422, P0 ;  /* 0x40490fdbff03a808 */ /* 0x000fc80000000000 */
[----:B------:R-:W-:-:S04]  /*0d10*/  LOP3.LUT R3, R3, 0x80000000, R10, 0xb8, !PT ;  /* 0x8000000003037812 */ /* 0x000fc800078eb80a */
[----:B------:R-:W-:-:S04]  /*0d20*/  FSEL R5, R18, R3, P3 ;  /* 0x0000000312057208 */ /* 0x000fc80001800000 */
[----:B------:R-:W0:Y:S08]  /*0d30*/  MUFU.RCP R0, R5 ;  /* 0x0000000500007308 */ /* 0x000e300000001000 */
[----:B------:R-:W1:Y:S01]  /*0d40*/  FCHK P2, R8, R5 ;  /* 0x0000000508007302 */ /* 0x000e620000040000 */
[----:B0-----:R-:W-:-:S04]  /*0d50*/  FFMA R3, -R5, R0, 1 ;  /* 0x3f80000005037423 */ /* 0x001fc80000000100 */
[----:B------:R-:W-:-:S04]  /*0d60*/  FFMA R0, R0, R3, R0 ;  /* 0x0000000300007223 */ /* 0x000fc80000000000 */
[----:B------:R-:W-:-:S04]  /*0d70*/  FFMA R3, R0, UR6, RZ ;  /* 0x0000000600037c23 */ /* 0x000fc800080000ff */
[----:B------:R-:W-:-:S04]  /*0d80*/  FFMA R2, -R5, R3, UR6 ;  /* 0x0000000605027e23 */ /* 0x000fc80008000103 */
[----:B------:R-:W-:Y:S01]  /*0d90*/  FFMA R0, R0, R2, R3 ;  /* 0x0000000200007223 */ /* 0x000fe20000000003 */
[----:B-1----:R-:W-:Y:S06]  /*0da0*/  @!P2 BRA `(.L_x_9) ;  /* 0x000000000018a947 */ /* 0x002fec0003800000 */
[----:B------:R-:W0:Y:S01]  /*0db0*/  LDCU UR6, c[0x0][0x3cc] ;  /* 0x00007980ff0677ac */ /* 0x000e220008000800 */
[----:B------:R-:W-:Y:S01]  /*0dc0*/  IMAD.MOV.U32 R3, RZ, RZ, R5 ;  /* 0x000000ffff037224 */ /* 0x000fe200078e0005 */
[----:B------:R-:W-:Y:S01]  /*0dd0*/  MOV R5, 0xe00 ;  /* 0x00000e0000057802 */ /* 0x000fe20000000f00 */
[----:B0-----:R-:W-:-:S07]  /*0de0*/  IMAD.U32 R2, RZ, RZ, UR6 ;  /* 0x00000006ff027e24 */ /* 0x001fce000f8e00ff */
[----:B------:R-:W-:Y:S05]  /*0df0*/  CALL.REL.NOINC `($__internal_0_$__cuda_sm3x_div_rn_noftz_f32_slowpath) ;  /* 0x00000000006c7944 */ /* 0x000fea0003c00000 */
[----:B------:R-:W-:-:S07]  /*0e00*/  MOV R0, R7 ;  /* 0x0000000700007202 */ /* 0x000fce0000000f00 */
.L_x_9:
[----:B------:R-:W-:Y:S05]  /*0e10*/  BSYNC.RECONVERGENT B1 ;  /* 0x0000000000017941 */ /* 0x000fea0003800200 */
.L_x_8:
[----:B------:R-:W-:-:S07]  /*0e20*/  FFMA R0, R17, 1.343845227287499571e-42, R0 ;  /* 0x000003bf11007823 */ /* 0x000fce0000000000 */
.L_x_5:
[----:B------:R-:W-:Y:S05]  /*0e30*/  BSYNC.RECONVERGENT B0 ;  /* 0x0000000000007941 */ /* 0x000fea0003800200 */
.L_x_4:
[----:B------:R-:W0:Y:S01]  /*0e40*/  LDCU UR10, c[0x0][0x388] ;  /* 0x00007100ff0a77ac */ /* 0x000e220008000800 */
[----:B------:R-:W1:Y:S01]  /*0e50*/  LDCU UR6, c[0x0][0x394] ;  /* 0x00007280ff0677ac */ /* 0x000e620008000800 */
[----:B------:R-:W-:-:S04]  /*0e60*/  UIADD3 UR5, UPT, UPT, UR5, 0x1, URZ ;  /* 0x0000000105057890 */ /* 0x000fc8000fffe0ff */
[----:B0-----:R-:W-:Y:S01]  /*0e70*/  UISETP.NE.AND UP0, UPT, UR5, UR10, UPT ;  /* 0x0000000a0500728c */ /* 0x001fe2000bf05270 */
[----:B-1----:R-:W-:-:S04]  /*0e80*/  ISETP.LT.AND P2, PT, RZ, UR6, PT ;  /* 0x00000006ff007c0c */ /* 0x002fc8000bf41270 */
[----:B------:R-:W-:-:S04]  /*0e90*/  FSEL R0, R20, R0, P2 ;  /* 0x0000000014007208 */ /* 0x000fc80001000000 */
[----:B------:R-:W-:Y:S05]  /*0ea0*/  BRA.U UP0, `(.L_x_10) ;  /* 0xfffffff500d87547 */ /* 0x000fea000b83ffff */
[----:B------:R-:W0:Y:S01]  /*0eb0*/  LDCU UR5, c[0x0][0x384] ;  /* 0x00007080ff0577ac */ /* 0x000e220008000800 */
[----:B------:R-:W-:-:S04]  /*0ec0*/  UIADD3 UR4, UPT, UPT, UR4, 0x1, URZ ;  /* 0x0000000104047890 */ /* 0x000fc8000fffe0ff */
[----:B0-----:R-:W-:-:S09]  /*0ed0*/  UISETP.NE.AND UP0, UPT, UR4, UR5, UPT ;  /* 0x000000050400728c */ /* 0x001fd2000bf05270 */
[----:B------:R-:W-:Y:S05]  /*0ee0*/  BRA.U UP0, `(.L_x_11) ;  /* 0xfffffff500c47547 */ /* 0x000fea000b83ffff */
.L_x_0:
[----:B------:R-:W0:Y:S01]  /*0ef0*/  F2F.F64.F32 R2, R0 ;  /* 0x0000000000027310 */ /* 0x000e220000201800 */
[----:B------:R-:W-:Y:S01]  /*0f00*/  MOV R8, 0x0 ;  /* 0x0000000000087802 */ /* 0x000fe20000000f00 */
[----:B------:R-:W1:Y:S01]  /*0f10*/  LDCU.64 UR4, c[0x4][0x8] ;  /* 0x01000100ff0477ac */ /* 0x000e620008000a00 */
[----:B------:R-:W-:-:S04]  /*0f20*/  IADD3 R6, P0, P1, R1, 0x20, R6 ;  /* 0x0000002001067810 */ /* 0x000fc8000791e006 */
[----:B------:R-:W2:Y:S01]  /*0f30*/  LDC.64 R8, c[0x4][R8] ;  /* 0x0100000008087b82 */ /* 0x000ea20000000a00 */
[----:B------:R-:W-:Y:S01]  /*0f40*/  IADD3.X R7, PT, PT, RZ, UR7, RZ, P0, P1 ;  /* 0x00000007ff077c10 */ /* 0x000fe200087e24ff */
[----:B0-----:R0:W-:Y:S01]  /*0f50*/  STL.64 [R1+0x20], R2 ;  /* 0x0000200201007387 */ /* 0x0011e20000100a00 */
[----:B-1----:R-:W-:Y:S02]  /*0f60*/  IMAD.U32 R4, RZ, RZ, UR4 ;  /* 0x00000004ff047e24 */ /* 0x002fe4000f8e00ff */
[----:B------:R-:W-:-:S07]  /*0f70*/  IMAD.U32 R5, RZ, RZ, UR5 ;  /* 0x00000005ff057e24 */ /* 0x000fce000f8e00ff */
[----:B------:R-:W-:-:S07]  /*0f80*/  LEPC R20, `(.L_x_12) ;  /* 0x000000001014794e */ /* 0x000fce0000000000 */
[----:B0-2---:R-:W-:Y:S05]  /*0f90*/  CALL.ABS.NOINC R8 ;  /* 0x0000000008007343 */ /* 0x005fea0003c00000 */
.L_x_12:
[----:B------:R-:W-:Y:S05]  /*0fa0*/  EXIT ;  /* 0x000000000000794d */ /* 0x000fea0003800000 */
        .weak           $__internal_0_$__cuda_sm3x_div_rn_noftz_f32_slowpath
        .type           $__internal_0_$__cuda_sm3x_div_rn_noftz_f32_slowpath,@function
        .size           $__internal_0_$__cuda_sm3x_div_rn_noftz_f32_slowpath,(.L_x_25 - $__internal_0_$__cuda_sm3x_div_rn_noftz_f32_slowpath)
$__internal_0_$__cuda_sm3x_div_rn_noftz_f32_slowpath:
[----:B------:R-:W-:Y:S01]  /*0fb0*/  SHF.R.U32.HI R7, RZ, 0x17, R3 ;  /* 0x00000017ff077819 */ /* 0x000fe20000011603 */
[----:B------:R-:W-:Y:S01]  /*0fc0*/  BSSY.RECONVERGENT B2, `(.L_x_13) ;  /* 0x0000064000027945 */ /* 0x000fe20003800200 */
[----:B------:R-:W-:Y:S02]  /*0fd0*/  SHF.R.U32.HI R8, RZ, 0x17, R2 ;  /* 0x00000017ff087819 */ /* 0x000fe40000011602 */
[----:B------:R-:W-:Y:S02]  /*0fe0*/  LOP3.LUT R7, R7, 0xff, RZ, 0xc0, !PT ;  /* 0x000000ff07077812 */ /* 0x000fe400078ec0ff */
[----:B------:R-:W-:-:S03]  /*0ff0*/  LOP3.LUT R28, R8, 0xff, RZ, 0xc0, !PT ;  /* 0x000000ff081c7812 */ /* 0x000fc600078ec0ff */
[----:B------:R-:W-:Y:S01]  /*1000*/  VIADD R26, R7, 0xffffffff ;  /* 0xffffffff071a7836 */ /* 0x000fe20000000000 */
[----:B------:R-:W-:-:S04]  /*1010*/  IADD3 R8, PT, PT, R28, -0x1, RZ ;  /* 0xffffffff1c087810 */ /* 0x000fc80007ffe0ff */
[----:B------:R-:W-:-:S04]  /*1020*/  ISETP.GT.U32.AND P3, PT, R26, 0xfd, PT ;  /* 0x000000fd1a00780c */ /* 0x000fc80003f64070 */
[----:B------:R-:W-:-:S13]  /*1030*/  ISETP.GT.U32.OR P3, PT, R8, 0xfd, P3 ;  /* 0x000000fd0800780c */ /* 0x000fda0001f64470 */
[----:B------:R-:W-:Y:S01]  /*1040*/  @!P3 IMAD.MOV.U32 R8, RZ, RZ, RZ ;  /* 0x000000ffff08b224 */ /* 0x000fe200078e00ff */
[----:B------:R-:W-:Y:S06]  /*1050*/  @!P3 BRA `(.L_x_14) ;  /* 0x000000000064b947 */ /* 0x000fec0003800000 */
[----:B------:R-:W-:Y:S02]  /*1060*/  FSETP.GTU.FTZ.AND P3, PT, |R2|, +INF , PT ;  /* 0x7f8000000200780b */ /* 0x000fe40003f7c200 */
[----:B------:R-:W-:-:S04]  /*1070*/  FSETP.GTU.FTZ.AND P4, PT, |R3|, +INF , PT ;  /* 0x7f8000000300780b */ /* 0x000fc80003f9c200 */
[----:B------:R-:W-:-:S13]  /*1080*/  PLOP3.LUT P3, PT, P3, P4, PT, 0xf8, 0x8f ;  /* 0x00000000008f781c */ /* 0x000fda0001f69f70 */
[----:B------:R-:W-:Y:S05]  /*1090*/  @P3 BRA `(.L_x_15) ;  /* 0x0000000400543947 */ /* 0x000fea0003800000 */
[----:B------:R-:W-:-:S13]  /*10a0*/  LOP3.LUT P3, RZ, R3, 0x7fffffff, R2, 0xc8, !PT ;  /* 0x7fffffff03ff7812 */ /* 0x000fda000786c802 */
[----:B------:R-:W-:Y:S05]  /*10b0*/  @!P3 BRA `(.L_x_16) ;  /* 0x000000040044b947 */ /* 0x000fea0003800000 */
[C---:B------:R-:W-:Y:S02]  /*10c0*/  FSETP.NEU.FTZ.AND P5, PT, |R2|.reuse, +INF , PT ;  /* 0x7f8000000200780b */ /* 0x040fe40003fbd200 */
[----:B------:R-:W-:Y:S02]  /*10d0*/  FSETP.NEU.FTZ.AND P4, PT, |R3|, +INF , PT ;  /* 0x7f8000000300780b */ /* 0x000fe40003f9d200 */
[----:B------:R-:W-:-:S11]  /*10e0*/  FSETP.NEU.FTZ.AND P3, PT, |R2|, +INF , PT ;  /* 0x7f8000000200780b */ /* 0x000fd60003f7d200 */
[----:B------:R-:W-:Y:S05]  /*10f0*/  @!P4 BRA !P5, `(.L_x_16) ;  /* 0x000000040034c947 */ /* 0x000fea0006800000 */
[----:B------:R-:W-:-:S04]  /*1100*/  LOP3.LUT P5, RZ, R2, 0x7fffffff, RZ, 0xc0, !PT ;  /* 0x7fffffff02ff7812 */ /* 0x000fc800078ac0ff */
[----:B------:R-:W-:-:S13]  /*1110*/  PLOP3.LUT P5, PT, P4, P5, PT, 0x2f, 0xf2 ;  /* 0x0000000000f2781c */ /* 0x000fda00027aa577 */
[----:B------:R-:W-:Y:S05]  /*1120*/  @P5 BRA `(.L_x_17) ;  /* 0x0000000400205947 */ /* 0x000fea0003800000 */
[----:B------:R-:W-:-:S04]  /*1130*/  LOP3.LUT P4, RZ, R3, 0x7fffffff, RZ, 0xc0, !PT ;  /* 0x7fffffff03ff7812 */ /* 0x000fc8000788c0ff */
[----:B------:R-:W-:-:S13]  /*1140*/  PLOP3.LUT P3, PT, P3, P4, PT, 0x2f, 0xf2 ;  /* 0x0000000000f2781c */ /* 0x000fda0001f68577 */
[----:B------:R-:W-:Y:S05]  /*1150*/  @P3 BRA `(.L_x_18) ;  /* 0x0000000400083947 */ /* 0x000fea0003800000 */
[----:B------:R-:W-:Y:S01]  /*1160*/  VIADD R8, R28, 0xffffffff ;  /* 0xffffffff1c087836 */ /* 0x000fe20000000000 */
[----:B------:R-:W-:-:S04]  /*1170*/  IADD3 R26, PT, PT, R7, -0x1, RZ ;  /* 0xffffffff071a7810 */ /* 0x000fc80007ffe0ff */
[----:B------:R-:W-:-:S13]  /*1180*/  ISETP.GE.AND P3, PT, R8, RZ, PT ;  /* 0x000000ff0800720c */ /* 0x000fda0003f66270 */
[----:B------:R-:W-:Y:S02]  /*1190*/  @P3 IMAD.MOV.U32 R8, RZ, RZ, RZ ;  /* 0x000000ffff083224 */ /* 0x000fe400078e00ff */
[----:B------:R-:W-:Y:S01]  /*11a0*/  @!P3 FFMA R2, R2, 1.84467440737095516160e+19, RZ ;  /* 0x5f8000000202b823 */ /* 0x000fe200000000ff */
[----:B------:R-:W-:Y:S01]  /*11b0*/  @!P3 IMAD.MOV.U32 R8, RZ, RZ, -0x40 ;  /* 0xffffffc0ff08b424 */ /* 0x000fe200078e00ff */
[----:B------:R-:W-:-:S13]  /*11c0*/  ISETP.GE.AND P3, PT, R26, RZ, PT ;  /* 0x000000ff1a00720c */ /* 0x000fda0003f66270 */
[----:B------:R-:W-:Y:S01]  /*11d0*/  @!P3 FFMA R3, R3, 1.84467440737095516160e+19, RZ ;  /* 0x5f8000000303b823 */ /* 0x000fe200000000ff */
[----:B------:R-:W-:-:S07]  /*11e0*/  @!P3 VIADD R8, R8, 0x40 ;  /* 0x000000400808b836 */ /* 0x000fce0000000000 */
.L_x_14:
[----:B------:R-:W-:Y:S01]  /*11f0*/  LEA R26, R7, 0xc0800000, 0x17 ;  /* 0xc0800000071a7811 */ /* 0x000fe200078eb8ff */
[----:B------:R-:W-:Y:S01]  /*1200*/  BSSY.RECONVERGENT B3, `(.L_x_19) ;  /* 0x0000036000037945 */ /* 0x000fe20003800200 */
[----:B------:R-:W-:-:S03]  /*1210*/  IADD3 R28, PT, PT, R28, -0x7f, RZ ;  /* 0xffffff811c1c7810 */ /* 0x000fc60007ffe0ff */
[----:B------:R-:W-:Y:S02]  /*1220*/  IMAD.IADD R29, R3, 0x1, -R26 ;  /* 0x00000001031d7824 */ /* 0x000fe400078e0a1a */
[C---:B------:R-:W-:Y:S02]  /*1230*/  IMAD R2, R28.reuse, -0x800000, R2 ;  /* 0xff8000001c027824 */ /* 0x040fe400078e0202 */
[----:B------:R0:W1:Y:S01]  /*1240*/  MUFU.RCP R3, R29 ;  /* 0x0000001d00037308 */ /* 0x0000620000001000 */
[----:B------:R-:W-:Y:S01]  /*1250*/  FADD.FTZ R31, -R29, -RZ ;  /* 0x800000ff1d1f7221 */ /* 0x000fe20000010100 */
[----:B0-----:R-:W-:-:S05]  /*1260*/  IADD3 R29, PT, PT, R28, 0x7f, -R7 ;  /* 0x0000007f1c1d7810 */ /* 0x001fca0007ffe807 */
[----:B------:R-:W-:Y:S02]  /*1270*/  IMAD.IADD R29, R29, 0x1, R8 ;  /* 0x000000011d1d7824 */ /* 0x000fe400078e0208 */
[----:B-1----:R-:W-:-:S04]  /*1280*/  FFMA R26, R3, R31, 1 ;  /* 0x3f800000031a7423 */ /* 0x002fc8000000001f */
[----:B------:R-:W-:-:S04]  /*1290*/  FFMA R3, R3, R26, R3 ;  /* 0x0000001a03037223 */ /* 0x000fc80000000003 */
[----:B------:R-:W-:-:S04]  /*12a0*/  FFMA R26, R2, R3, RZ ;  /* 0x00000003021a7223 */ /* 0x000fc800000000ff */
[----:B------:R-:W-:-:S04]  /*12b0*/  FFMA R30, R31, R26, R2 ;  /* 0x0000001a1f1e7223 */ /* 0x000fc80000000002 */
[----:B------:R-:W-:-:S04]  /*12c0*/  FFMA R26, R3, R30, R26 ;  /* 0x0000001e031a7223 */ /* 0x000fc8000000001a */
[----:B------:R-:W-:-:S04]  /*12d0*/  FFMA R31, R31, R26, R2 ;  /* 0x0000001a1f1f7223 */ /* 0x000fc80000000002 */
[----:B------:R-:W-:-:S05]  /*12e0*/  FFMA R2, R3, R31, R26 ;  /* 0x0000001f03027223 */ /* 0x000fca000000001a */
[----:B------:R-:W-:-:S04]  /*12f0*/  SHF.R.U32.HI R7, RZ, 0x17, R2 ;  /* 0x00000017ff077819 */ /* 0x000fc80000011602 */
[----:B------:R-:W-:-:S05]  /*1300*/  LOP3.LUT R7, R7, 0xff, RZ, 0xc0, !PT ;  /* 0x000000ff07077812 */ /* 0x000fca00078ec0ff */
[----:B------:R-:W-:-:S04]  /*1310*/  IMAD.IADD R28, R7, 0x1, R29 ;  /* 0x00000001071c7824 */ /* 0x000fc800078e021d */
[----:B------:R-:W-:-:S05]  /*1320*/  VIADD R7, R28, 0xffffffff ;  /* 0xffffffff1c077836 */ /* 0x000fca0000000000 */
[----:B------:R-:W-:-:S13]  /*1330*/  ISETP.GE.U32.AND P3, PT, R7, 0xfe, PT ;  /* 0x000000fe0700780c */ /* 0x000fda0003f66070 */
[----:B------:R-:W-:Y:S05]  /*1340*/  @!P3 BRA `(.L_x_20) ;  /* 0x000000000080b947 */ /* 0x000fea0003800000 */
[----:B------:R-:W-:-:S13]  /*1350*/  ISETP.GT.AND P3, PT, R28, 0xfe, PT ;  /* 0x000000fe1c00780c */ /* 0x000fda0003f64270 */
[----:B------:R-:W-:Y:S05]  /*1360*/  @P3 BRA `(.L_x_21) ;  /* 0x00000000006c3947 */ /* 0x000fea0003800000 */
[----:B------:R-:W-:-:S13]  /*1370*/  ISETP.GE.AND P3, PT, R28, 0x1, PT ;  /* 0x000000011c00780c */ /* 0x000fda0003f66270 */
[----:B------:R-:W-:Y:S05]  /*1380*/  @P3 BRA `(.L_x_22) ;  /* 0x0000000000743947 */ /* 0x000fea0003800000 */
[----:B------:R-:W-:Y:S02]  /*1390*/  ISETP.GE.AND P3, PT, R28, -0x18, PT ;  /* 0xffffffe81c00780c */ /* 0x000fe40003f66270 */
[----:B------:R-:W-:-:S11]  /*13a0*/  LOP3.LUT R2, R2, 0x80000000, RZ, 0xc0, !PT ;  /* 0x8000000002027812 */ /* 0x000fd600078ec0ff */
[----:B------:R-:W-:Y:S05]  /*13b0*/  @!P3 BRA `(.L_x_22) ;  /* 0x000000000068b947 */ /* 0x000fea0003800000 */
[CCC-:B------:R-:W-:Y:S01]  /*13c0*/  FFMA.RZ R8, R3.reuse, R31.reuse, R26.reuse ;  /* 0x0000001f03087223 */ /* 0x1c0fe2000000c01a */
[CCC-:B------:R-:W-:Y:S01]  /*13d0*/  FFMA.RP R7, R3.reuse, R31.reuse, R26.reuse ;  /* 0x0000001f03077223 */ /* 0x1c0fe2000000801a */
[----:B------:R-:W-:Y:S01]  /*13e0*/  FFMA.RM R26, R3, R31, R26 ;  /* 0x0000001f031a7223 */ /* 0x000fe2000000401a */
[C---:B------:R-:W-:Y:S01]  /*13f0*/  ISETP.NE.AND P3, PT, R28.reuse, RZ, PT ;  /* 0x000000ff1c00720c */ /* 0x040fe20003f65270 */
[----:B------:R-:W-:Y:S01]  /*1400*/  VIADD R3, R28, 0x20 ;  /* 0x000000201c037836 */ /* 0x000fe20000000000 */
[----:B------:R-:W-:Y:S02]  /*1410*/  LOP3.LUT R8, R8, 0x7fffff, RZ, 0xc0, !PT ;  /* 0x007fffff08087812 */ /* 0x000fe400078ec0ff */
[----:B------:R-:W-:Y:S02]  /*1420*/  IADD3 R29, PT, PT, -R28, RZ, RZ ;  /* 0x000000ff1c1d7210 */ /* 0x000fe40007ffe1ff */
[----:B------:R-:W-:Y:S02]  /*1430*/  LOP3.LUT R8, R8, 0x800000, RZ, 0xfc, !PT ;  /* 0x0080000008087812 */ /* 0x000fe400078efcff */
[----:B------:R-:W-:-:S02]  /*1440*/  SEL R29, R29, RZ, P3 ;  /* 0x000000ff1d1d7207 */ /* 0x000fc40001800000 */
[----:B------:R-:W-:Y:S02]  /*1450*/  ISETP.NE.AND P3, PT, R28, RZ, PT ;  /* 0x000000ff1c00720c */ /* 0x000fe40003f65270 */
[----:B------:R-:W-:Y:S02]  /*1460*/  SHF.L.U32 R3, R8, R3, RZ ;  /* 0x0000000308037219 */ /* 0x000fe400000006ff */
[----:B------:R-:W-:Y:S02]  /*1470*/  FSETP.NEU.FTZ.AND P4, PT, R7, R26, PT ;  /* 0x0000001a0700720b */ /* 0x000fe40003f9d000 */
[----:B------:R-:W-:Y:S02]  /*1480*/  ISETP.NE.AND P3, PT, R3, RZ, P3 ;  /* 0x000000ff0300720c */ /* 0x000fe40001f65270 */
[----:B------:R-:W-:Y:S02]  /*1490*/  SHF.R.U32.HI R29, RZ, R29, R8 ;  /* 0x0000001dff1d7219 */ /* 0x000fe40000011608 */
[----:B------:R-:W-:-:S02]  /*14a0*/  PLOP3.LUT P3, PT, P4, P3, PT, 0xf8, 0x8f ;  /* 0x00000000008f781c */ /* 0x000fc40002767f70 */
[----:B------:R-:W-:Y:S02]  /*14b0*/  SHF.R.U32.HI R8, RZ, 0x1, R29 ;  /* 0x00000001ff087819 */ /* 0x000fe4000001161d */
[----:B------:R-:W-:-:S04]  /*14c0*/  SEL R3, RZ, 0x1, !P3 ;  /* 0x00000001ff037807 */ /* 0x000fc80005800000 */
[----:B------:R-:W-:-:S04]  /*14d0*/  LOP3.LUT R26, R3, 0x1, R8, 0xf8, !PT ;  /* 0x00000001031a7812 */ /* 0x000fc800078ef808 */
[----:B------:R-:W-:-:S05]  /*14e0*/  LOP3.LUT R29, R26, R29, RZ, 0xc0, !PT ;  /* 0x0000001d1a1d7212 */ /* 0x000fca00078ec0ff */
[----:B------:R-:W-:-:S05]  /*14f0*/  IMAD.IADD R29, R8, 0x1, R29 ;  /* 0x00000001081d7824 */ /* 0x000fca00078e021d */
[----:B------:R-:W-:Y:S01]  /*1500*/  LOP3.LUT R2, R29, R2, RZ, 0xfc, !PT ;  /* 0x000000021d027212 */ /* 0x000fe200078efcff */
[----:B------:R-:W-:Y:S06]  /*1510*/  BRA `(.L_x_22) ;  /* 0x0000000000107947 */ /* 0x000fec0003800000 */
.L_x_21:
[----:B------:R-:W-:-:S04]  /*1520*/  LOP3.LUT R2, R2, 0x80000000, RZ, 0xc0, !PT ;  /* 0x8000000002027812 */ /* 0x000fc800078ec0ff */
[----:B------:R-:W-:Y:S01]  /*1530*/  LOP3.LUT R2, R2, 0x7f800000, RZ, 0xfc, !PT ;  /* 0x7f80000002027812 */ /* 0x000fe200078efcff */
[----:B------:R-:W-:Y:S06]  /*1540*/  BRA `(.L_x_22) ;  /* 0x0000000000047947 */ /* 0x000fec0003800000 */
.L_x_20:
[----:B------:R-:W-:-:S07]  /*1550*/  IMAD R2, R29, 0x800000, R2 ;  /* 0x008000001d027824 */ /* 0x000fce00078e0202 */
.L_x_22:
[----:B------:R-:W-:Y:S05]  /*1560*/  BSYNC.RECONVERGENT B3 ;  /* 0x0000000000037941 */ /* 0x000fea0003800200 */
.L_x_19:
[----:B------:R-:W-:Y:S05]  /*1570*/  BRA `(.L_x_23) ;  /* 0x0000000000207947 */ /* 0x000fea0003800000 */
.L_x_18:
[----:B------:R-:W-:-:S04]  /*1580*/  LOP3.LUT R2, R3, 0x80000000, R2, 0x48, !PT ;  /* 0x8000000003027812 */ /* 0x000fc800078e4802 */
[----:B------:R-:W-:Y:S01]  /*1590*/  LOP3.LUT R2, R2, 0x7f800000, RZ, 0xfc, !PT ;  /* 0x7f80000002027812 */ /* 0x000fe200078efcff */
[----:B------:R-:W-:Y:S06]  /*15a0*/  BRA `(.L_x_23) ;  /* 0x0000000000147947 */ /* 0x000fec0003800000 */
.L_x_17:
[----:B------:R-:W-:Y:S01]  /*15b0*/  LOP3.LUT R2, R3, 0x80000000, R2, 0x48, !PT ;  /* 0x8000000003027812 */ /* 0x000fe200078e4802 */
[----:B------:R-:W-:Y:S06]  /*15c0*/  BRA `(.L_x_23) ;  /* 0x00000000000c7947 */ /* 0x000fec0003800000 */
.L_x_16:
[----:B------:R-:W0:Y:S01]  /*15d0*/  MUFU.RSQ R2, -QNAN ;  /* 0xffc0000000027908 */ /* 0x000e220000001400 */
[----:B------:R-:W-:Y:S05]  /*15e0*/  BRA `(.L_x_23) ;  /* 0x0000000000047947 */ /* 0x000fea0003800000 */
.L_x_15:
[----:B------:R-:W-:-:S07]  /*15f0*/  FADD.FTZ R2, R2, R3 ;  /* 0x0000000302027221 */ /* 0x000fce0000010000 */
.L_x_23:
[----:B------:R-:W-:Y:S05]  /*1600*/  BSYNC.RECONVERGENT B2 ;  /* 0x0000000000027941 */ /* 0x000fea0003800200 */
.L_x_13:
[----:B0-----:R-:W-:Y:S01]  /*1610*/  MOV R7, R2 ;  /* 0x0000000200077202 */ /* 0x001fe20000000f00 */
[----:B------:R-:W-:Y:S02]  /*1620*/  IMAD.MOV.U32 R2, RZ, RZ, R5 ;  /* 0x000000ffff027224 */ /* 0x000fe400078e0005 */
[----:B------:R-:W-:-:S04]  /*1630*/  IMAD.MOV.U32 R3, RZ, RZ, 0x0 ;  /* 0x00000000ff037424 */ /* 0x000fc800078e00ff */
[----:B------:R-:W-:Y:S05]  /*1640*/  RET.REL.NODEC R2 `(_Z7computefiiffifffffffffffffffffffffffff) ;  /* 0xffffffe8026c7950 */ /* 0x000fea0003c3ffff */
.L_x_24:
[----:B------:R-:W-:-:S00]  /*1650*/  BRA `(.L_x_24) ;  /* 0xfffffffc00fc7947 */ /* 0x000fc0000383ffff */
[----:B------:R-:W-:-:S00]  /*1660*/  NOP ;  /* 0x0000000000007918 */ /* 0x000fc00000000000 */
        /* <DEDUP_REMOVED lines=9> */
.L_x_25:


//--------------------- .nv.global.init           --------------------------
	.section	.nv.global.init,"aw",@progbits
	.align	4
.nv.global.init:
	.type		__cudart_i2opi_f,@object
	.size		__cudart_i2opi_f,($str - __cudart_i2opi_f)
__cudart_i2opi_f:
        /*0000*/ 	.byte	0x41, 0x90, 0x43, 0x3c, 0x99, 0x95, 0x62, 0xdb, 0xc0, 0xdd, 0x34, 0xf5, 0xd1, 0x57, 0x27, 0xfc
        /*0010*/ 	.byte	0x29, 0x15, 0x44, 0x4e, 0x6e, 0x83, 0xf9, 0xa2
	.type		$str,@object
	.size		$str,(.L_0 - $str)
$str:
        /*0018*/ 	.byte	0x25, 0x2e, 0x31, 0x37, 0x67, 0x0a, 0x00
.L_0:


//--------------------- .nv.shared.reserved.0     --------------------------
	.section	.nv.shared.reserved.0,"aw",@nobits
	.weak		__nv_reservedSMEM_offset_0_alias
	.size		__nv_reservedSMEM_offset_0_alias, 0, 64
	.other		__nv_reservedSMEM_offset_0_alias,@"STO_CUDA_RESERVED_SHARED STV_DEFAULT"
__nv_reservedSMEM_offset_0_alias:
	.zero		0
	.zero		64


//--------------------- .nv.constant0._Z7computefiiffifffffffffffffffffffffffff --------------------------
	.section	.nv.constant0._Z7computefiiffifffffffffffffffffffffffff,"a",@progbits
	.sectionflags	@""
	.align	4
.nv.constant0._Z7computefiiffifffffffffffffffffffffffff:
	.zero		1020


//--------------------- SYMBOLS --------------------------

	.type		.nv.reservedSmem.offset0,@object
	.size		.nv.reservedSmem.offset0,0x4
	.type		vprintf,@function
